	.target	sm_90a

	.elftype	@"ET_EXEC"


//--------------------- .note.nv.tkinfo           --------------------------
	.section	.note.nv.tkinfo,"",@"SHT_NOTE"
	.sectionflags	@"SHF_NOTE_NV_TKINFO"
	.tkinfo
        /*0018*/ 	.word	0x00000002
        /*0030*/ 	.string	""
        /*0030*/ 	.string	"ptxas"
        /*0030*/ 	.string	"Cuda compilation tools, release 13.0, V13.0.88"
        /*0030*/ 	.string	"Build cuda_13.0.r13.0/compiler.36424714_0"
        /*0030*/ 	.string	"-arch sm_90a -m 64 "



//--------------------- .note.nv.cuinfo           --------------------------
	.section	.note.nv.cuinfo,"",@"SHT_NOTE"
	.sectionflags	@"SHF_NOTE_NV_CUINFO"
        /*0018*/ 	.short	0x0002
        /*001a*/ 	.short	0x005a
        /*001c*/ 	.short	0x0082
	.zero		2


//--------------------- .nv.info                  --------------------------
	.section	.nv.info,"",@"SHT_CUDA_INFO"
	.align	4


	//----- nvinfo : EIATTR_REGCOUNT
	.align		4
        /*0000*/ 	.byte	0x04, 0x2f
        /*0002*/ 	.short	(.L_15 - .L_14)
	.align		4
.L_14:
        /*0004*/ 	.word	index@(_ZN7cutlass13device_kernelINS_4fmha6kernel28FmhaKernelTmaWarpSpecializedINS1_10collective30FmhaMainloopTmaWarpSpecializedINS_6half_tEffN4cute5tupleIJNS7_1CILi128EEENS9_ILi64EEENS9_ILi16EEEEEENS8_IJiNS9_ILi1EEENS8_IJiiEEEEEESG_SG_NS4_13DefaultFusionEJEEENS4_15FmhaFwdEpilogueIS6_fNS8_IJSB_SC_SB_EEEEENS2_23IndividualTileSchedulerEJEEEEEvNT_6ParamsE)
        /*0008*/ 	.word	0x000000a8


	//----- nvinfo : EIATTR_FRAME_SIZE
	.align		4
.L_15:
        /*000c*/ 	.byte	0x04, 0x11
        /*000e*/ 	.short	(.L_17 - .L_16)
	.align		4
.L_16:
        /*0010*/ 	.word	index@($__internal_0_$__cuda_sm20_rcp_rn_f32_slowpath)
        /*0014*/ 	.word	0x00000000


	//----- nvinfo : EIATTR_FRAME_SIZE
	.align		4
.L_17:
        /*0018*/ 	.byte	0x04, 0x11
        /*001a*/ 	.short	(.L_19 - .L_18)
	.align		4
.L_18:
        /*001c*/ 	.word	index@(_ZN7cutlass13device_kernelINS_4fmha6kernel28FmhaKernelTmaWarpSpecializedINS1_10collective30FmhaMainloopTmaWarpSpecializedINS_6half_tEffN4cute5tupleIJNS7_1CILi128EEENS9_ILi64EEENS9_ILi16EEEEEENS8_IJiNS9_ILi1EEENS8_IJiiEEEEEESG_SG_NS4_13DefaultFusionEJEEENS4_15FmhaFwdEpilogueIS6_fNS8_IJSB_SC_SB_EEEEENS2_23IndividualTileSchedulerEJEEEEEvNT_6ParamsE)
        /*0020*/ 	.word	0x00000000


	//----- nvinfo : EIATTR_MIN_STACK_SIZE
	.align		4
.L_19:
        /*0024*/ 	.byte	0x04, 0x12
        /*0026*/ 	.short	(.L_21 - .L_20)
	.align		4
.L_20:
        /*0028*/ 	.word	index@(_ZN7cutlass13device_kernelINS_4fmha6kernel28FmhaKernelTmaWarpSpecializedINS1_10collective30FmhaMainloopTmaWarpSpecializedINS_6half_tEffN4cute5tupleIJNS7_1CILi128EEENS9_ILi64EEENS9_ILi16EEEEEENS8_IJiNS9_ILi1EEENS8_IJiiEEEEEESG_SG_NS4_13DefaultFusionEJEEENS4_15FmhaFwdEpilogueIS6_fNS8_IJSB_SC_SB_EEEEENS2_23IndividualTileSchedulerEJEEEEEvNT_6ParamsE)
        /*002c*/ 	.word	0x00000000
.L_21:


//--------------------- .nv.compat                --------------------------
	.section	.nv.compat,"",@"SHT_CUDA_COMPAT_INFO"
	.align	4
        /*0000*/ 	.byte	0x02, 0x09, 0x01, 0x00, 0x02, 0x02, 0x04, 0x00, 0x02, 0x05, 0x05, 0x00, 0x03, 0x07, 0x01, 0x01
        /*0010*/ 	.byte	0x02, 0x03, 0x01, 0x00, 0x02, 0x06, 0x01, 0x00, 0x04, 0x0b, 0x08, 0x00, 0x00, 0x00, 0x00, 0x00
        /*0020*/ 	.byte	0x00, 0x00, 0x00, 0x00


//--------------------- .nv.info._ZN7cutlass13device_kernelINS_4fmha6kernel28FmhaKernelTmaWarpSpecializedINS1_10collective30FmhaMainloopTmaWarpSpecializedINS_6half_tEffN4cute5tupleIJNS7_1CILi128EEENS9_ILi64EEENS9_ILi16EEEEEENS8_IJiNS9_ILi1EEENS8_IJiiEEEEEESG_SG_NS4_13DefaultFusionEJEEENS4_15FmhaFwdEpilogueIS6_fNS8_IJSB_SC_SB_EEEEENS2_23IndividualTileSchedulerEJEEEEEvNT_6ParamsE --------------------------
	.section	.nv.info._ZN7cutlass13device_kernelINS_4fmha6kernel28FmhaKernelTmaWarpSpecializedINS1_10collective30FmhaMainloopTmaWarpSpecializedINS_6half_tEffN4cute5tupleIJNS7_1CILi128EEENS9_ILi64EEENS9_ILi16EEEEEENS8_IJiNS9_ILi1EEENS8_IJiiEEEEEESG_SG_NS4_13DefaultFusionEJEEENS4_15FmhaFwdEpilogueIS6_fNS8_IJSB_SC_SB_EEEEENS2_23IndividualTileSchedulerEJEEEEEvNT_6ParamsE,"",@"SHT_CUDA_INFO"
	.sectionflags	@""
	.align	4


	//----- nvinfo : EIATTR_CUDA_API_VERSION
	.align		4
        /*0000*/ 	.byte	0x04, 0x37
        /*0002*/ 	.short	(.L_23 - .L_22)
.L_22:
        /*0004*/ 	.word	0x00000082


	//----- nvinfo : EIATTR_KPARAM_INFO
	.align		4
.L_23:
        /*0008*/ 	.byte	0x04, 0x17
        /*000a*/ 	.short	(.L_25 - .L_24)
.L_24:
        /*000c*/ 	.word	0x00000000
        /*0010*/ 	.short	0x0000
        /*0012*/ 	.short	0x0070
        /*0014*/ 	.byte	0x00, 0xf0, 0x01, 0x20


	//----- nvinfo : EIATTR_SPARSE_MMA_MASK
	.align		4
.L_25:
        /*0018*/ 	.byte	0x03, 0x50
        /*001a*/ 	.short	0x0000


	//----- nvinfo : EIATTR_MAXREG_COUNT
	.align		4
        /*001c*/ 	.byte	0x03, 0x1b
        /*001e*/ 	.short	0x00a8


	//----- nvinfo : EIATTR_NUM_BARRIERS
	.align		4
        /*0020*/ 	.byte	0x02, 0x4c
        /*0022*/ 	.byte	0x02
	.zero		1


	//----- nvinfo : EIATTR_EXTERNS
	.align		4
        /*0024*/ 	.byte	0x04, 0x0f
        /*0026*/ 	.short	(.L_27 - .L_26)


	//   ....[0]....
	.align		4
.L_26:
        /*0028*/ 	.word	index@(__assertfail)


	//----- nvinfo : EIATTR_MERCURY_ISA_VERSION
	.align		4
.L_27:
        /*002c*/ 	.byte	0x03, 0x5f
        /*002e*/ 	.short	0x0101


	//----- nvinfo : EIATTR_INT_WARP_WIDE_INSTR_OFFSETS
	.align		4
        /*0030*/ 	.byte	0x04, 0x31
        /*0032*/ 	.short	(.L_29 - .L_28)


	//   ....[0]....
.L_28:
        /*0034*/ 	.word	0x000006f0


	//   ....[1]....
        /*0038*/ 	.word	0x00000700


	//   ....[2]....
        /*003c*/ 	.word	0x00000710


	//   ....[3]....
        /*0040*/ 	.word	0x00000720


	//   ....[4]....
        /*0044*/ 	.word	0x00000790


	//----- nvinfo : EIATTR_COOP_GROUP_MASK_REGIDS
	.align		4
.L_29:
        /*0048*/ 	.byte	0x04, 0x29
        /*004a*/ 	.short	(.L_31 - .L_30)


	//   ....[0]....
.L_30:
        /*004c*/ 	.word	0xffffffff


	//   ....[1]....
        /*0050*/ 	.word	0xffffffff


	//   ....[2]....
        /*0054*/ 	.word	0xffffffff


	//   ....[3]....
        /*0058*/ 	.word	0xffffffff


	//   ....[4]....
        /*005c*/ 	.word	0xffffffff


	//   ....[5]....
        /*0060*/ 	.word	0xffffffff


	//   ....[6]....
        /*0064*/ 	.word	0xffffffff


	//   ....[7]....
        /*0068*/ 	.word	0xffffffff


	//   ....[8]....
        /*006c*/ 	.word	0xffffffff


	//   ....[9]....
        /*0070*/ 	.word	0xffffffff


	//   ....[10]....
        /*0074*/ 	.word	0xffffffff


	//   ....[11]....
        /*0078*/ 	.word	0xffffffff


	//   ....[12]....
        /*007c*/ 	.word	0xffffffff


	//   ....[13]....
        /*0080*/ 	.word	0xffffffff


	//   ....[14]....
        /*0084*/ 	.word	0xffffffff


	//   ....[15]....
        /*0088*/ 	.word	0xffffffff


	//   ....[16]....
        /*008c*/ 	.word	0xffffffff


	//   ....[17]....
        /*0090*/ 	.word	0xffffffff


	//----- nvinfo : EIATTR_COOP_GROUP_INSTR_OFFSETS
	.align		4
.L_31:
        /*0094*/ 	.byte	0x04, 0x28
        /*0096*/ 	.short	(.L_33 - .L_32)


	//   ....[0]....
.L_32:
        /*0098*/ 	.word	0x00000050


	//   ....[1]....
        /*009c*/ 	.word	0x00000080


	//   ....[2]....
        /*00a0*/ 	.word	0x000001b0


	//   ....[3]....
        /*00a4*/ 	.word	0x00000370


	//   ....[4]....
        /*00a8*/ 	.word	0x00000530


	//   ....[5]....
        /*00ac*/ 	.word	0x00000690


	//   ....[6]....
        /*00b0*/ 	.word	0x00000fd0


	//   ....[7]....
        /*00b4*/ 	.word	0x00001000


	//   ....[8]....
        /*00b8*/ 	.word	0x00001280


	//   ....[9]....
        /*00bc*/ 	.word	0x000013d0


	//   ....[10]....
        /*00c0*/ 	.word	0x00002410


	//   ....[11]....
        /*00c4*/ 	.word	0x00002440


	//   ....[12]....
        /*00c8*/ 	.word	0x00002730


	//   ....[13]....
        /*00cc*/ 	.word	0x00002850


	//   ....[14]....
        /*00d0*/ 	.word	0x000037f0


	//   ....[15]....
        /*00d4*/ 	.word	0x00003830


	//   ....[16]....
        /*00d8*/ 	.word	0x00003870


	//   ....[17]....
        /*00dc*/ 	.word	0x00003880


	//----- nvinfo : EIATTR_REG_RECONFIG
	.align		4
.L_33:
        /*00e0*/ 	.byte	0x01, 0x54
	.zero		2


	//----- nvinfo : EIATTR_SYSCALL_OFFSETS
	.align		4
        /*00e4*/ 	.byte	0x04, 0x46
        /*00e6*/ 	.short	(.L_35 - .L_34)


	//   ....[0]....
.L_34:
        /*00e8*/ 	.word	0x000040e0


	//   ....[1]....
        /*00ec*/ 	.word	0x00004240


	//----- nvinfo : EIATTR_MBARRIER_INSTR_OFFSETS
	.align		4
.L_35:
        /*00f0*/ 	.byte	0x04, 0x39
        /*00f2*/ 	.short	(.L_37 - .L_36)


	//   ....[0]....
.L_36:
        /*00f4*/ 	.word	0x00000320
        /*00f8*/ 	.word	0x000000ff
        /*00fc*/ 	.word	0x00003850
        /*0100*/ 	.short	0x0100
        /*0102*/ 	.byte	0x0b
	.zero		1


	//   ....[1]....
        /*0104*/ 	.word	0x00000330
        /*0108*/ 	.word	0x000000ff
        /*010c*/ 	.word	0x00003860
        /*0110*/ 	.short	0x0100
        /*0112*/ 	.byte	0x0b
	.zero		1


	//   ....[2]....
        /*0114*/ 	.word	0x00000340
        /*0118*/ 	.word	0x000000ff
        /*011c*/ 	.word	0x00003858
        /*0120*/ 	.short	0x0100
        /*0122*/ 	.byte	0x0b
	.zero		1


	//   ....[3]....
        /*0124*/ 	.word	0x00000350
        /*0128*/ 	.word	0x000000ff
        /*012c*/ 	.word	0x00003868
        /*0130*/ 	.short	0x0100
        /*0132*/ 	.byte	0x0b
	.zero		1


	//   ....[4]....
        /*0134*/ 	.word	0x00000480
        /*0138*/ 	.word	0x000000ff
        /*013c*/ 	.word	0x00003800
        /*0140*/ 	.short	0x0100
        /*0142*/ 	.byte	0x0b
	.zero		1


	//   ....[5]....
        /*0144*/ 	.word	0x00000490
        /*0148*/ 	.word	0x000000ff
        /*014c*/ 	.word	0x00003828
        /*0150*/ 	.short	0x0100
        /*0152*/ 	.byte	0x0b
	.zero		1


	//   ....[6]....
        /*0154*/ 	.word	0x000004a0
        /*0158*/ 	.word	0x000000ff
        /*015c*/ 	.word	0x00003808
        /*0160*/ 	.short	0x0100
        /*0162*/ 	.byte	0x0b
	.zero		1


	//   ....[7]....
        /*0164*/ 	.word	0x000004b0
        /*0168*/ 	.word	0x000000ff
        /*016c*/ 	.word	0x00003830
        /*0170*/ 	.short	0x0100
        /*0172*/ 	.byte	0x0b
	.zero		1


	//   ....[8]....
        /*0174*/ 	.word	0x000004c0
        /*0178*/ 	.word	0x000000ff
        /*017c*/ 	.word	0x00003810
        /*0180*/ 	.short	0x0100
        /*0182*/ 	.byte	0x0b
	.zero		1


	//   ....[9]....
        /*0184*/ 	.word	0x000004d0
        /*0188*/ 	.word	0x000000ff
        /*018c*/ 	.word	0x00003838
        /*0190*/ 	.short	0x0100
        /*0192*/ 	.byte	0x0b
	.zero		1


	//   ....[10]....
        /*0194*/ 	.word	0x000004e0
        /*0198*/ 	.word	0x000000ff
        /*019c*/ 	.word	0x00003818
        /*01a0*/ 	.short	0x0100
        /*01a2*/ 	.byte	0x0b
	.zero		1


	//   ....[11]....
        /*01a4*/ 	.word	0x000004f0
        /*01a8*/ 	.word	0x000000ff
        /*01ac*/ 	.word	0x00003840
        /*01b0*/ 	.short	0x0100
        /*01b2*/ 	.byte	0x0b
	.zero		1


	//   ....[12]....
        /*01b4*/ 	.word	0x00000500
        /*01b8*/ 	.word	0x000000ff
        /*01bc*/ 	.word	0x00003820
        /*01c0*/ 	.short	0x0100
        /*01c2*/ 	.byte	0x0b
	.zero		1


	//   ....[13]....
        /*01c4*/ 	.word	0x00000510
        /*01c8*/ 	.word	0x000000ff
        /*01cc*/ 	.word	0x00003848
        /*01d0*/ 	.short	0x0100
        /*01d2*/ 	.byte	0x0b
	.zero		1


	//   ....[14]....
        /*01d4*/ 	.word	0x00000640
        /*01d8*/ 	.word	0x000000ff
        /*01dc*/ 	.word	0x00003870
        /*01e0*/ 	.short	0x0100
        /*01e2*/ 	.byte	0x0b
	.zero		1


	//   ....[15]....
        /*01e4*/ 	.word	0x00000650
        /*01e8*/ 	.word	0x000000ff
        /*01ec*/ 	.word	0x00003880
        /*01f0*/ 	.short	0x0100
        /*01f2*/ 	.byte	0x0b
	.zero		1


	//   ....[16]....
        /*01f4*/ 	.word	0x00000660
        /*01f8*/ 	.word	0x000000ff
        /*01fc*/ 	.word	0x00003878
        /*0200*/ 	.short	0x0100
        /*0202*/ 	.byte	0x0b
	.zero		1


	//   ....[17]....
        /*0204*/ 	.word	0x00000670
        /*0208*/ 	.word	0x000000ff
        /*020c*/ 	.word	0x00003888
        /*0210*/ 	.short	0x0100
        /*0212*/ 	.byte	0x0b
	.zero		1


	//   ....[18]....
        /*0214*/ 	.word	0x000007b0
        /*0218*/ 	.word	0x000000ff
        /*021c*/ 	.word	0x00003890
        /*0220*/ 	.short	0x0100
        /*0222*/ 	.byte	0x08
	.zero		1


	//   ....[19]....
        /*0224*/ 	.word	0x000007c0
        /*0228*/ 	.word	0x000000ff
        /*022c*/ 	.word	0x00003898
        /*0230*/ 	.short	0x0100
        /*0232*/ 	.byte	0x08
	.zero		1


	//   ....[20]....
        /*0234*/ 	.word	0x000007d0
        /*0238*/ 	.word	0x000000ff
        /*023c*/ 	.word	0x000038a0
        /*0240*/ 	.short	0x0100
        /*0242*/ 	.byte	0x08
	.zero		1


	//   ....[21]....
        /*0244*/ 	.word	0x000007e0
        /*0248*/ 	.word	0x000000ff
        /*024c*/ 	.word	0x000038a8
        /*0250*/ 	.short	0x0100
        /*0252*/ 	.byte	0x08
	.zero		1


	//   ....[22]....
        /*0254*/ 	.word	0x000008e0
        /*0258*/ 	.word	0x000000ff
        /*025c*/ 	.word	0x000038c0
        /*0260*/ 	.short	0x0100
        /*0262*/ 	.byte	0x0b
	.zero		1


	//   ....[23]....
        /*0264*/ 	.word	0x000008f0
        /*0268*/ 	.word	0x000000ff
        /*026c*/ 	.word	0x000038c8
        /*0270*/ 	.short	0x0100
        /*0272*/ 	.byte	0x0b
	.zero		1


	//   ....[24]....
        /*0274*/ 	.word	0x00000cf0
        /*0278*/ 	.word	0x000000ff
        /*027c*/ 	.word	0x00003850
        /*0280*/ 	.short	0x010a
        /*0282*/ 	.byte	0x06
	.zero		1


	//   ....[25]....
        /*0284*/ 	.word	0x00000d60
        /*0288*/ 	.word	0x000000ff
        /*028c*/ 	.word	0x00003800
        /*0290*/ 	.short	0x010a
        /*0292*/ 	.byte	0x25
	.zero		1


	//   ....[26]....
        /*0294*/ 	.word	0x00000dd0
        /*0298*/ 	.word	0x000000ff
        /*029c*/ 	.word	0x00000000
        /*02a0*/ 	.short	0x010a
        /*02a2*/ 	.byte	0x0a
	.zero		1


	//   ....[27]....
        /*02a4*/ 	.word	0x00001e10
        /*02a8*/ 	.word	0x00000016
        /*02ac*/ 	.word	0x00000000
        /*02b0*/ 	.short	0x0101
        /*02b2*/ 	.byte	0x0b
	.zero		1


	//   ....[28]....
        /*02b4*/ 	.word	0x00001ec0
        /*02b8*/ 	.word	0x000000ff
        /*02bc*/ 	.word	0x00003808
        /*02c0*/ 	.short	0x010a
        /*02c2*/ 	.byte	0x25
	.zero		1


	//   ....[29]....
        /*02c4*/ 	.word	0x000020b0
        /*02c8*/ 	.word	0x000000ff
        /*02cc*/ 	.word	0x00000000
        /*02d0*/ 	.short	0x0101
        /*02d2*/ 	.byte	0x06
	.zero		1


	//   ....[30]....
        /*02d4*/ 	.word	0x00002210
        /*02d8*/ 	.word	0x000000ff
        /*02dc*/ 	.word	0x00003800
        /*02e0*/ 	.short	0x010a
        /*02e2*/ 	.byte	0x06
	.zero		1


	//   ....[31]....
        /*02e4*/ 	.word	0x00003300
        /*02e8*/ 	.word	0x000000ff
        /*02ec*/ 	.word	0x00003800
        /*02f0*/ 	.short	0x010a
        /*02f2*/ 	.byte	0x06
	.zero		1


	//   ....[32]....
        /*02f4*/ 	.word	0x00003460
        /*02f8*/ 	.word	0x000000ff
        /*02fc*/ 	.word	0x00003800
        /*0300*/ 	.short	0x010a
        /*0302*/ 	.byte	0x06
	.zero		1


	//   ....[33]....
        /*0304*/ 	.word	0x00003640
        /*0308*/ 	.word	0x000000ff
        /*030c*/ 	.word	0x00000000
        /*0310*/ 	.short	0x0101
        /*0312*/ 	.byte	0x06
	.zero		1


	//   ....[34]....
        /*0314*/ 	.word	0x000036f0
        /*0318*/ 	.word	0x000000ff
        /*031c*/ 	.word	0x00000000
        /*0320*/ 	.short	0x0101
        /*0322*/ 	.byte	0x06
	.zero		1


	//   ....[35]....
        /*0324*/ 	.word	0x00003cd0
        /*0328*/ 	.word	0x000000ff
        /*032c*/ 	.word	0x00003898
        /*0330*/ 	.short	0x010a
        /*0332*/ 	.byte	0x04
	.zero		1


	//   ....[36]....
        /*0334*/ 	.word	0x00004610
        /*0338*/ 	.word	0x00000000
        /*033c*/ 	.word	0x00003890
        /*0340*/ 	.short	0x0101
        /*0342*/ 	.byte	0x25
	.zero		1


	//   ....[37]....
        /*0344*/ 	.word	0x00004760
        /*0348*/ 	.word	0x00000003
        /*034c*/ 	.word	0x00003860
        /*0350*/ 	.short	0x010a
        /*0352*/ 	.byte	0x3f
	.zero		1


	//   ....[38]....
        /*0354*/ 	.word	0x000049c0
        /*0358*/ 	.word	0x00000000
        /*035c*/ 	.word	0x00003828
        /*0360*/ 	.short	0x010a
        /*0362*/ 	.byte	0x3f
	.zero		1


	//   ....[39]....
        /*0364*/ 	.word	0x00004c00
        /*0368*/ 	.word	0x00000004
        /*036c*/ 	.word	0x00003860
        /*0370*/ 	.short	0x010a
        /*0372*/ 	.byte	0x3f
	.zero		1


	//   ....[40]....
        /*0374*/ 	.word	0x00004e70
        /*0378*/ 	.word	0x00000003
        /*037c*/ 	.word	0x00003828
        /*0380*/ 	.short	0x010a
        /*0382*/ 	.byte	0x3f
	.zero		1


	//   ....[41]....
        /*0384*/ 	.word	0x000051a0
        /*0388*/ 	.word	0x00000006
        /*038c*/ 	.word	0x00003828
        /*0390*/ 	.short	0x010a
        /*0392*/ 	.byte	0x3f
	.zero		1


	//   ....[42]....
        /*0394*/ 	.word	0x00005410
        /*0398*/ 	.word	0x00000006
        /*039c*/ 	.word	0x00003828
        /*03a0*/ 	.short	0x010a
        /*03a2*/ 	.byte	0x3f
	.zero		1


	//   ....[43]....
        /*03a4*/ 	.word	0x00005670
        /*03a8*/ 	.word	0x00000003
        /*03ac*/ 	.word	0x00003850
        /*03b0*/ 	.short	0x010a
        /*03b2*/ 	.byte	0x3f
	.zero		1


	//   ....[44]....
        /*03b4*/ 	.word	0x000056d0
        /*03b8*/ 	.word	0x00000003
        /*03bc*/ 	.word	0x00003800
        /*03c0*/ 	.short	0x010a
        /*03c2*/ 	.byte	0x3f
	.zero		1


	//   ....[45]....
        /*03c4*/ 	.word	0x00005730
        /*03c8*/ 	.word	0x00000003
        /*03cc*/ 	.word	0x00000000
        /*03d0*/ 	.short	0x010a
        /*03d2*/ 	.byte	0x3f
	.zero		1


	//   ....[46]....
        /*03d4*/ 	.word	0x00005790
        /*03d8*/ 	.word	0x00000005
        /*03dc*/ 	.word	0x00003808
        /*03e0*/ 	.short	0x010a
        /*03e2*/ 	.byte	0x3f
	.zero		1


	//   ....[47]....
        /*03e4*/ 	.word	0x000057f0
        /*03e8*/ 	.word	0x00000004
        /*03ec*/ 	.word	0x00003800
        /*03f0*/ 	.short	0x010a
        /*03f2*/ 	.byte	0x3f
	.zero		1


	//   ....[48]....
        /*03f4*/ 	.word	0x00005850
        /*03f8*/ 	.word	0x00000005
        /*03fc*/ 	.word	0x00003800
        /*0400*/ 	.short	0x010a
        /*0402*/ 	.byte	0x3f
	.zero		1


	//   ....[49]....
        /*0404*/ 	.word	0x000058b0
        /*0408*/ 	.word	0x00000003
        /*040c*/ 	.word	0x00003898
        /*0410*/ 	.short	0x010a
        /*0412*/ 	.byte	0x3f
	.zero		1


	//   ....[50]....
        /*0414*/ 	.word	0x00005900
        /*0418*/ 	.word	0x00000003
        /*041c*/ 	.word	0x00003860
        /*0420*/ 	.short	0x010a
        /*0422*/ 	.byte	0x3f
	.zero		1


	//   ....[51]....
        /*0424*/ 	.word	0x00005950
        /*0428*/ 	.word	0x00000000
        /*042c*/ 	.word	0x00003828
        /*0430*/ 	.short	0x010a
        /*0432*/ 	.byte	0x3f
	.zero		1


	//   ....[52]....
        /*0434*/ 	.word	0x000059a0
        /*0438*/ 	.word	0x00000004
        /*043c*/ 	.word	0x00003860
        /*0440*/ 	.short	0x010a
        /*0442*/ 	.byte	0x3f
	.zero		1


	//   ....[53]....
        /*0444*/ 	.word	0x000059f0
        /*0448*/ 	.word	0x00000003
        /*044c*/ 	.word	0x00003828
        /*0450*/ 	.short	0x010a
        /*0452*/ 	.byte	0x3f
	.zero		1


	//   ....[54]....
        /*0454*/ 	.word	0x00005a40
        /*0458*/ 	.word	0x00000006
        /*045c*/ 	.word	0x00003828
        /*0460*/ 	.short	0x010a
        /*0462*/ 	.byte	0x3f
	.zero		1


	//   ....[55]....
        /*0464*/ 	.word	0x00005a90
        /*0468*/ 	.word	0x00000006
        /*046c*/ 	.word	0x00003828
        /*0470*/ 	.short	0x010a
        /*0472*/ 	.byte	0x3f
	.zero		1


	//----- nvinfo : EIATTR_NUM_MBARRIERS
	.align		4
.L_37:
        /*0474*/ 	.byte	0x03, 0x38
        /*0476*/ 	.short	0x0018


	//----- nvinfo : EIATTR_EXIT_INSTR_OFFSETS
	.align		4
        /*0478*/ 	.byte	0x04, 0x1c
        /*047a*/ 	.short	(.L_39 - .L_38)


	//   ....[0]....
.L_38:
        /*047c*/ 	.word	0x00000990


	//   ....[1]....
        /*0480*/ 	.word	0x00004620


	//   ....[2]....
        /*0484*/ 	.word	0x00004660


	//   ....[3]....
        /*0488*/ 	.word	0x00005070


	//   ....[4]....
        /*048c*/ 	.word	0x00005650


	//----- nvinfo : EIATTR_MAX_THREADS
	.align		4
.L_39:
        /*0490*/ 	.byte	0x04, 0x05
        /*0492*/ 	.short	(.L_41 - .L_40)
.L_40:
        /*0494*/ 	.word	0x00000180
        /*0498*/ 	.word	0x00000001
        /*049c*/ 	.word	0x00000001


	//----- nvinfo : EIATTR_CRS_STACK_SIZE
	.align		4
.L_41:
        /*04a0*/ 	.byte	0x04, 0x1e
        /*04a2*/ 	.short	(.L_43 - .L_42)
.L_42:
        /*04a4*/ 	.word	0x00000000


	//----- nvinfo : EIATTR_CBANK_PARAM_SIZE
	.align		4
.L_43:
        /*04a8*/ 	.byte	0x03, 0x19
        /*04aa*/ 	.short	0x0870


	//----- nvinfo : EIATTR_PARAM_CBANK
	.align		4
        /*04ac*/ 	.byte	0x04, 0x0a
        /*04ae*/ 	.short	(.L_45 - .L_44)
	.align		4
.L_44:
        /*04b0*/ 	.word	index@(.nv.constant0._ZN7cutlass13device_kernelINS_4fmha6kernel28FmhaKernelTmaWarpSpecializedINS1_10collective30FmhaMainloopTmaWarpSpecializedINS_6half_tEffN4cute5tupleIJNS7_1CILi128EEENS9_ILi64EEENS9_ILi16EEEEEENS8_IJiNS9_ILi1EEENS8_IJiiEEEEEESG_SG_NS4_13DefaultFusionEJEEENS4_15FmhaFwdEpilogueIS6_fNS8_IJSB_SC_SB_EEEEENS2_23IndividualTileSchedulerEJEEEEEvNT_6ParamsE)
        /*04b4*/ 	.short	0x0210
        /*04b6*/ 	.short	0x0870


	//----- nvinfo : EIATTR_SW_WAR
	.align		4
.L_45:
        /*04b8*/ 	.byte	0x04, 0x36
        /*04ba*/ 	.short	(.L_47 - .L_46)
.L_46:
        /*04bc*/ 	.word	0x00000008
.L_47:


//--------------------- .nv.callgraph             --------------------------
	.section	.nv.callgraph,"",@"SHT_CUDA_CALLGRAPH"
	.align	4
	.sectionentsize	8
	.align		4
        /*0000*/ 	.word	0x00000000
	.align		4
        /*0004*/ 	.word	0xffffffff
	.align		4
        /*0008*/ 	.word	index@(_ZN7cutlass13device_kernelINS_4fmha6kernel28FmhaKernelTmaWarpSpecializedINS1_10collective30FmhaMainloopTmaWarpSpecializedINS_6half_tEffN4cute5tupleIJNS7_1CILi128EEENS9_ILi64EEENS9_ILi16EEEEEENS8_IJiNS9_ILi1EEENS8_IJiiEEEEEESG_SG_NS4_13DefaultFusionEJEEENS4_15FmhaFwdEpilogueIS6_fNS8_IJSB_SC_SB_EEEEENS2_23IndividualTileSchedulerEJEEEEEvNT_6ParamsE)
	.align		4
        /*000c*/ 	.word	index@(__assertfail)
	.align		4
        /*0010*/ 	.word	0x00000000
	.align		4
        /*0014*/ 	.word	0xfffffffe
	.align		4
        /*0018*/ 	.word	0x00000000
	.align		4
        /*001c*/ 	.word	0xfffffffd
	.align		4
        /*0020*/ 	.word	0x00000000
	.align		4
        /*0024*/ 	.word	0xfffffffc


//--------------------- .nv.constant4             --------------------------
	.section	.nv.constant4,"a",@progbits
	.align	8
	.align		8
.nv.constant4:
        /*0000*/ 	.dword	__assertfail
	.align		8
        /*0008*/ 	.dword	__unnamed_1
	.align		8
        /*0010*/ 	.dword	_ZN39_INTERNAL_b3cd2534_4_k_cu_f42637f9_26694cuda3std3__45__cpo5beginE
	.align		8
        /*0018*/ 	.dword	_ZN39_INTERNAL_b3cd2534_4_k_cu_f42637f9_26694cuda3std3__45__cpo3endE
	.align		8
        /*0020*/ 	.dword	_ZN39_INTERNAL_b3cd2534_4_k_cu_f42637f9_26694cuda3std3__45__cpo6cbeginE
	.align		8
        /*0028*/ 	.dword	_ZN39_INTERNAL_b3cd2534_4_k_cu_f42637f9_26694cuda3std3__45__cpo4cendE
	.align		8
        /*0030*/ 	.dword	_ZN39_INTERNAL_b3cd2534_4_k_cu_f42637f9_26694cuda3std3__441_GLOBAL__N__b3cd2534_4_k_cu_f42637f9_26696ignoreE
	.align		8
        /*0038*/ 	.dword	_ZN39_INTERNAL_b3cd2534_4_k_cu_f42637f9_26694cuda3std3__419piecewise_constructE
	.align		8
        /*0040*/ 	.dword	_ZN39_INTERNAL_b3cd2534_4_k_cu_f42637f9_26694cuda3std3__48in_placeE
	.align		8
        /*0048*/ 	.dword	_ZN39_INTERNAL_b3cd2534_4_k_cu_f42637f9_26694cuda3std6ranges3__45__cpo4swapE
	.align		8
        /*0050*/ 	.dword	_ZN39_INTERNAL_b3cd2534_4_k_cu_f42637f9_26694cuda3std6ranges3__45__cpo9iter_moveE
	.align		8
        /*0058*/ 	.dword	_ZN39_INTERNAL_b3cd2534_4_k_cu_f42637f9_26694cute7productE
	.align		8
        /*0060*/ 	.dword	_ZN39_INTERNAL_b3cd2534_4_k_cu_f42637f9_26694cute1_E
	.align		8
        /*0068*/ 	.dword	$str$24
	.align		8
        /*0070*/ 	.dword	$str$25


//--------------------- .text._ZN7cutlass13device_kernelINS_4fmha6kernel28FmhaKernelTmaWarpSpecializedINS1_10collective30FmhaMainloopTmaWarpSpecializedINS_6half_tEffN4cute5tupleIJNS7_1CILi128EEENS9_ILi64EEENS9_ILi16EEEEEENS8_IJiNS9_ILi1EEENS8_IJiiEEEEEESG_SG_NS4_13DefaultFusionEJEEENS4_15FmhaFwdEpilogueIS6_fNS8_IJSB_SC_SB_EEEEENS2_23IndividualTileSchedulerEJEEEEEvNT_6ParamsE --------------------------
	.section	.text._ZN7cutlass13device_kernelINS_4fmha6kernel28FmhaKernelTmaWarpSpecializedINS1_10collective30FmhaMainloopTmaWarpSpecializedINS_6half_tEffN4cute5tupleIJNS7_1CILi128EEENS9_ILi64EEENS9_ILi16EEEEEENS8_IJiNS9_ILi1EEENS8_IJiiEEEEEESG_SG_NS4_13DefaultFusionEJEEENS4_15FmhaFwdEpilogueIS6_fNS8_IJSB_SC_SB_EEEEENS2_23IndividualTileSchedulerEJEEEEEvNT_6ParamsE,"ax",@progbits
	.align	128
.text._ZN7cutlass13device_kernelINS_4fmha6kernel28FmhaKernelTmaWarpSpecializedINS1_10collective30FmhaMainloopTmaWarpSpecializedINS_6half_tEffN4cute5tupleIJNS7_1CILi128EEENS9_ILi64EEENS9_ILi16EEEEEENS8_IJiNS9_ILi1EEENS8_IJiiEEEEEESG_SG_NS4_13DefaultFusionEJEEENS4_15FmhaFwdEpilogueIS6_fNS8_IJSB_SC_SB_EEEEENS2_23IndividualTileSchedulerEJEEEEEvNT_6ParamsE:
        .type           _ZN7cutlass13device_kernelINS_4fmha6kernel28FmhaKernelTmaWarpSpecializedINS1_10collective30FmhaMainloopTmaWarpSpecializedINS_6half_tEffN4cute5tupleIJNS7_1CILi128EEENS9_ILi64EEENS9_ILi16EEEEEENS8_IJiNS9_ILi1EEENS8_IJiiEEEEEESG_SG_NS4_13DefaultFusionEJEEENS4_15FmhaFwdEpilogueIS6_fNS8_IJSB_SC_SB_EEEEENS2_23IndividualTileSchedulerEJEEEEEvNT_6ParamsE,@function
        .size           _ZN7cutlass13device_kernelINS_4fmha6kernel28FmhaKernelTmaWarpSpecializedINS1_10collective30FmhaMainloopTmaWarpSpecializedINS_6half_tEffN4cute5tupleIJNS7_1CILi128EEENS9_ILi64EEENS9_ILi16EEEEEENS8_IJiNS9_ILi1EEENS8_IJiiEEEEEESG_SG_NS4_13DefaultFusionEJEEENS4_15FmhaFwdEpilogueIS6_fNS8_IJSB_SC_SB_EEEEENS2_23IndividualTileSchedulerEJEEEEEvNT_6ParamsE,(.L_x_104 - _ZN7cutlass13device_kernelINS_4fmha6kernel28FmhaKernelTmaWarpSpecializedINS1_10collective30FmhaMainloopTmaWarpSpecializedINS_6half_tEffN4cute5tupleIJNS7_1CILi128EEENS9_ILi64EEENS9_ILi16EEEEEENS8_IJiNS9_ILi1EEENS8_IJiiEEEEEESG_SG_NS4_13DefaultFusionEJEEENS4_15FmhaFwdEpilogueIS6_fNS8_IJSB_SC_SB_EEEEENS2_23IndividualTileSchedulerEJEEEEEvNT_6ParamsE)
        .other          _ZN7cutlass13device_kernelINS_4fmha6kernel28FmhaKernelTmaWarpSpecializedINS1_10collective30FmhaMainloopTmaWarpSpecializedINS_6half_tEffN4cute5tupleIJNS7_1CILi128EEENS9_ILi64EEENS9_ILi16EEEEEENS8_IJiNS9_ILi1EEENS8_IJiiEEEEEESG_SG_NS4_13DefaultFusionEJEEENS4_15FmhaFwdEpilogueIS6_fNS8_IJSB_SC_SB_EEEEENS2_23IndividualTileSchedulerEJEEEEEvNT_6ParamsE,@"STO_CUDA_ENTRY STV_DEFAULT"
_ZN7cutlass13device_kernelINS_4fmha6kernel28FmhaKernelTmaWarpSpecializedINS1_10collective30FmhaMainloopTmaWarpSpecializedINS_6half_tEffN4cute5tupleIJNS7_1CILi128EEENS9_ILi64EEENS9_ILi16EEEEEENS8_IJiNS9_ILi1EEENS8_IJiiEEEEEESG_SG_NS4_13DefaultFusionEJEEENS4_15FmhaFwdEpilogueIS6_fNS8_IJSB_SC_SB_EEEEENS2_23IndividualTileSchedulerEJEEEEEvNT_6ParamsE:
[----:B------:R-:W1:Y:S01]  /*0000*/  LDC R1, c[0x0][0x28] ;  /* 0x00000a00ff017b82 */ /* 0x000e620000000800 */
[----:B------:R-:W2:Y:S01]  /*0010*/  S2R R6, SR_TID.X ;  /* 0x0000000000067919 */ /* 0x000ea20000002100 */
[----:B------:R-:W-:Y:S01]  /*0020*/  ELECT P1, URZ, PT ;  /* 0x00000000003f782f */ /* 0x000fe20003820000 */
[----:B------:R-:W-:Y:S01]  /*0030*/  BSSY B0, `(.L_x_0) ;  /* 0x0000017000007945 */ /* 0x000fe20003800000 */
[----:B--2---:R-:W-:-:S05]  /*0040*/  SHF.R.U32.HI R0, RZ, 0x5, R6 ;  /* 0x00000005ff007819 */ /* 0x004fca0000011606 */
[----:B------:R-:W2:Y:S02]  /*0050*/  SHFL.IDX PT, R2, R0, RZ, 0x1f ;  /* 0x00001fff00027589 */ /* 0x000ea400000e0000 */
[----:B--2---:R-:W-:Y:S02]  /*0060*/  R2UR UR4, R2 ;  /* 0x00000000020472ca */ /* 0x004fe400000e0000 */
[----:B------:R-:W-:-:S06]  /*0070*/  SHF.R.U32.HI R2, RZ, 0x7, R6 ;  /* 0x00000007ff027819 */ /* 0x000fcc0000011606 */
[----:B------:R-:W2:Y:S05]  /*0080*/  SHFL.IDX PT, R2, R2, RZ, 0x1f ;  /* 0x00001fff02027589 */ /* 0x000eaa00000e0000 */
[----:B------:R-:W-:Y:S02]  /*0090*/  USHF.R.S32.HI UR5, URZ, 0x1f, UR4 ;  /* 0x0000001f3f057899 */ /* 0x000fe40008011404 */
[----:B------:R-:W-:Y:S02]  /*00a0*/  ISETP.NE.OR P0, PT, RZ, UR4, !P1 ;  /* 0x00000004ff007c0c */ /* 0x000fe4000cf05670 */
[----:B------:R-:W-:-:S04]  /*00b0*/  ULEA.HI UR5, UR5, UR4, URZ, 0x2 ;  /* 0x0000000405057291 */ /* 0x000fc8000f8f103f */
[----:B------:R-:W-:-:S04]  /*00c0*/  ULOP3.LUT UR5, UR5, 0xfffffffc, URZ, 0xc0, !UPT ;  /* 0xfffffffc05057892 */ /* 0x000fc8000f8ec03f */
[----:B------:R-:W-:-:S03]  /*00d0*/  UIADD3 UR7, UR4, -UR5, URZ ;  /* 0x8000000504077290 */ /* 0x000fc6000fffe03f */
[----:B-1----:R-:W-:Y:S09]  /*00e0*/  @P0 BRA `(.L_x_1) ;  /* 0x00000000002c0947 */ /* 0x002ff20003800000 */
[----:B------:R-:W-:Y:S02]  /*00f0*/  ULDC.64 UR4, c[0x0][0x198] ;  /* 0x0000660000047ab9 */ /* 0x000fe40000000a00 */
[----:B------:R-:W-:Y:S02]  /*0100*/  UIADD3 UR8, UP0, UR4, 0xf0, URZ ;  /* 0x000000f004087890 */ /* 0x000fe4000ff1e03f */
[----:B------:R-:W-:Y:S02]  /*0110*/  UIADD3 UR10, UP1, UR4, 0x1f0, URZ ;  /* 0x000001f0040a7890 */ /* 0x000fe4000ff3e03f */
[----:B------:R-:W-:Y:S02]  /*0120*/  UIADD3 UR4, UP2, UR4, 0x2f0, URZ ;  /* 0x000002f004047890 */ /* 0x000fe4000ff5e03f */
[----:B------:R-:W-:Y:S02]  /*0130*/  UIADD3.X UR9, URZ, UR5, URZ, UP0, !UPT ;  /* 0x000000053f097290 */ /* 0x000fe400087fe43f */
[----:B------:R-:W-:-:S02]  /*0140*/  UIADD3.X UR11, URZ, UR5, URZ, UP1, !UPT ;  /* 0x000000053f0b7290 */ /* 0x000fc40008ffe43f */
[----:B------:R-:W-:-:S05]  /*0150*/  UIADD3.X UR5, URZ, UR5, URZ, UP2, !UPT ;  /* 0x000000053f057290 */ /* 0x000fca00097fe43f */
[----:B------:R1:W-:Y:S02]  /*0160*/  UTMACCTL.PF [UR8] ;  /* 0x00000000080079b9 */ /* 0x0003e40008040000 */
[----:B------:R1:W-:Y:S02]  /*0170*/  UTMACCTL.PF [UR10] ;  /* 0x000000000a0079b9 */ /* 0x0003e40008040000 */
[----:B------:R1:W-:Y:S02]  /*0180*/  UTMACCTL.PF [UR4] ;  /* 0x00000000040079b9 */ /* 0x0003e40008040000 */
[----:B-1----:R-:W-:Y:S01]  /*0190*/  NOP ;  /* 0x0000000000007918 */ /* 0x002fe20000000000 */
.L_x_1:
[----:B------:R-:W-:Y:S05]  /*01a0*/  BSYNC B0 ;  /* 0x0000000000007941 */ /* 0x000fea0003800000 */
.L_x_0:
[----:B------:R-:W1:Y:S01]  /*01b0*/  SHFL.IDX PT, R3, R0, RZ, 0x1f ;  /* 0x00001fff00037589 */ /* 0x000e6200000e0000 */
[----:B--2---:R-:W-:Y:S01]  /*01c0*/  R2UR UR36, R2 ;  /* 0x00000000022472ca */ /* 0x004fe200000e0000 */
[----:B------:R-:W-:-:S12]  /*01d0*/  UISETP.NE.AND UP0, UPT, UR7, 0x1, UPT ;  /* 0x000000010700788c */ /* 0x000fd8000bf05270 */
[----:B------:R-:W-:Y:S02]  /*01e0*/  UIADD3 UR10, UR36, -0x1, URZ ;  /* 0xffffffff240a7890 */ /* 0x000fe4000fffe03f */
[----:B------:R-:W-:Y:S02]  /*01f0*/  UISETP.EQ.AND UP2, UPT, UR36, URZ, !UP0 ;  /* 0x0000003f2400728c */ /* 0x000fe4000c742270 */
[----:B------:R-:W-:Y:S02]  /*0200*/  UISETP.GE.U32.AND UP1, UPT, UR10, 0x4, UPT ;  /* 0x000000040a00788c */ /* 0x000fe4000bf26070 */
[----:B------:R-:W-:Y:S01]  /*0210*/  USEL UR6, URZ, 0x1, !UP2 ;  /* 0x000000013f067887 */ /* 0x000fe2000d000000 */
[----:B-1----:R-:W-:-:S03]  /*0220*/  ISETP.NE.AND P0, PT, R3, RZ, PT ;  /* 0x000000ff0300720c */ /* 0x002fc60003f05270 */
[----:B------:R-:W-:-:S10]  /*0230*/  USEL UR6, UR6, 0x2, UP1 ;  /* 0x0000000206067887 */ /* 0x000fd40008800000 */
[----:B------:R-:W-:Y:S05]  /*0240*/  @P0 BRA `(.L_x_2) ;  /* 0x0000000000480947 */ /* 0x000fea0003800000 */
[----:B------:R-:W1:Y:S01]  /*0250*/  S2UR UR11, SR_CgaCtaId ;  /* 0x00000000000b79c3 */ /* 0x000e620000008800 */
[----:B------:R-:W-:Y:S01]  /*0260*/  UMOV UR4, 0x400 ;  /* 0x0000040000047882 */ /* 0x000fe20000000000 */
[----:B------:R-:W-:Y:S01]  /*0270*/  UMOV UR5, 0x1 ;  /* 0x0000000100057882 */ /* 0x000fe20000000000 */
[----:B------:R-:W-:Y:S01]  /*0280*/  UMOV UR8, 0x80 ;  /* 0x0000008000087882 */ /* 0x000fe20000000000 */
[----:B------:R-:W-:Y:S01]  /*0290*/  ELECT P0, URZ, PT ;  /* 0x00000000003f782f */ /* 0x000fe20003800000 */
[----:B------:R-:W-:-:S04]  /*02a0*/  UIADD3 UR8, -UR8, 0x100000, URZ ;  /* 0x0010000008087890 */ /* 0x000fc8000fffe13f */
[----:B------:R-:W-:Y:S02]  /*02b0*/  USHF.L.U32 UR9, UR8, 0xb, URZ ;  /* 0x0000000b08097899 */ /* 0x000fe4000800063f */
[----:B------:R-:W-:Y:S02]  /*02c0*/  USHF.L.U32 UR8, UR8, 0x1, URZ ;  /* 0x0000000108087899 */ /* 0x000fe4000800063f */
[----:B-1----:R-:W-:Y:S02]  /*02d0*/  ULEA UR11, UR11, UR4, 0x18 ;  /* 0x000000040b0b7291 */ /* 0x002fe4000f8ec03f */
[----:B------:R-:W-:-:S04]  /*02e0*/  UIADD3 UR4, -UR5, 0x100000, URZ ;  /* 0x0010000005047890 */ /* 0x000fc8000fffe13f */
[----:B------:R-:W-:Y:S02]  /*02f0*/  USHF.L.U32 UR5, UR4, 0xb, URZ ;  /* 0x0000000b04057899 */ /* 0x000fe4000800063f */
[----:B------:R-:W-:Y:S01]  /*0300*/  USHF.L.U32 UR4, UR4, 0x1, URZ ;  /* 0x0000000104047899 */ /* 0x000fe2000800063f */
[----:B------:R-:W1:Y:S11]  /*0310*/  FENCE.VIEW.ASYNC.S ;  /* 0x00000000000073c6 */ /* 0x000e760000000000 */
[----:B-1----:R1:W2:Y:S01]  /*0320*/  SYNCS.EXCH.64 URZ, [UR11+0x3850], UR4 ;  /* 0x003850040b3f75b2 */ /* 0x0022a20008000100 */
[----:B------:R1:W3:Y:S01]  /*0330*/  SYNCS.EXCH.64 URZ, [UR11+0x3860], UR8 ;  /* 0x003860080b3f75b2 */ /* 0x0002e20008000100 */
[----:B------:R1:W4:Y:S01]  /*0340*/  SYNCS.EXCH.64 URZ, [UR11+0x3858], UR4 ;  /* 0x003858040b3f75b2 */ /* 0x0003220008000100 */
[----:B------:R1:W1:Y:S01]  /*0350*/  SYNCS.EXCH.64 URZ, [UR11+0x3868], UR8 ;  /* 0x003868080b3f75b2 */ /* 0x0002620008000100 */
[----:B------:R-:W-:Y:S01]  /*0360*/  NOP ;  /* 0x0000000000007918 */ /* 0x000fe20000000000 */
.L_x_2:
[----:B------:R-:W5:Y:S01]  /*0370*/  SHFL.IDX PT, R2, R0, RZ, 0x1f ;  /* 0x00001fff00027589 */ /* 0x000f6200000e0000 */
[----:B------:R-:W-:Y:S01]  /*0380*/  NOP ;  /* 0x0000000000007918 */ /* 0x000fe20000000000 */
[----:B-----5:R-:W-:-:S13]  /*0390*/  ISETP.NE.AND P0, PT, R2, RZ, PT ;  /* 0x000000ff0200720c */ /* 0x020fda0003f05270 */
[----:B------:R-:W-:Y:S05]  /*03a0*/  @P0 BRA `(.L_x_3) ;  /* 0x0000000000600947 */ /* 0x000fea0003800000 */
[----:B-1----:R-:W1:Y:S01]  /*03b0*/  S2UR UR5, SR_CgaCtaId ;  /* 0x00000000000579c3 */ /* 0x002e620000008800 */
[----:B------:R-:W-:Y:S01]  /*03c0*/  UMOV UR4, 0x400 ;  /* 0x0000040000047882 */ /* 0x000fe20000000000 */
[----:B------:R-:W-:Y:S01]  /*03d0*/  UMOV UR8, 0x1 ;  /* 0x0000000100087882 */ /* 0x000fe20000000000 */
[----:B------:R-:W-:Y:S01]  /*03e0*/  UMOV UR12, 0x100 ;  /* 0x00000100000c7882 */ /* 0x000fe20000000000 */
[----:B------:R-:W-:-:S04]  /*03f0*/  UIADD3 UR8, -UR8, 0x100000, URZ ;  /* 0x0010000008087890 */ /* 0x000fc8000fffe13f */
[----:B------:R-:W-:Y:S02]  /*0400*/  USHF.L.U32 UR9, UR8, 0xb, URZ ;  /* 0x0000000b08097899 */ /* 0x000fe4000800063f */
[----:B------:R-:W-:Y:S01]  /*0410*/  USHF.L.U32 UR8, UR8, 0x1, URZ ;  /* 0x0000000108087899 */ /* 0x000fe2000800063f */
[----:B------:R-:W-:Y:S01]  /*0420*/  ELECT P0, URZ, PT ;  /* 0x00000000003f782f */ /* 0x000fe20003800000 */
[----:B-1----:R-:W-:Y:S02]  /*0430*/  ULEA UR11, UR5, UR4, 0x18 ;  /* 0x00000004050b7291 */ /* 0x002fe4000f8ec03f */
[----:B------:R-:W-:-:S04]  /*0440*/  UIADD3 UR4, -UR12, 0x100000, URZ ;  /* 0x001000000c047890 */ /* 0x000fc8000fffe13f */
[----:B------:R-:W-:Y:S02]  /*0450*/  USHF.L.U32 UR5, UR4, 0xb, URZ ;  /* 0x0000000b04057899 */ /* 0x000fe4000800063f */
[----:B------:R-:W-:Y:S01]  /*0460*/  USHF.L.U32 UR4, UR4, 0x1, URZ ;  /* 0x0000000104047899 */ /* 0x000fe2000800063f */
[----:B------:R-:W1:Y:S03]  /*0470*/  FENCE.VIEW.ASYNC.S ;  /* 0x00000000000073c6 */ /* 0x000e660000000000 */
[----:B-1----:R1:W1:Y:S08]  /*0480*/  SYNCS.EXCH.64 URZ, [UR11+0x3800], UR8 ;  /* 0x003800080b3f75b2 */ /* 0x0022700008000100 */
[----:B------:R1:W1:Y:S01]  /*0490*/  SYNCS.EXCH.64 URZ, [UR11+0x3828], UR4 ;  /* 0x003828040b3f75b2 */ /* 0x0002620008000100 */
        /* <DEDUP_REMOVED lines=8> */
[----:B------:R-:W-:Y:S01]  /*0520*/  NOP ;  /* 0x0000000000007918 */ /* 0x000fe20000000000 */
.L_x_3:
        /* <DEDUP_REMOVED lines=21> */
[----:B------:R-:W-:Y:S01]  /*0680*/  NOP ;  /* 0x0000000000007918 */ /* 0x000fe20000000000 */
.L_x_4:
[----:B------:R-:W5:Y:S01]  /*0690*/  SHFL.IDX PT, R2, R0, RZ, 0x1f ;  /* 0x00001fff00027589 */ /* 0x000f6200000e0000 */
[----:B------:R-:W-:Y:S01]  /*06a0*/  ELECT P0, URZ, PT ;  /* 0x00000000003f782f */ /* 0x000fe20003800000 */
[----:B------:R-:W-:Y:S01]  /*06b0*/  NOP ;  /* 0x0000000000007918 */ /* 0x000fe20000000000 */
[----:B-1----:R-:W-:Y:S02]  /*06c0*/  UMOV UR4, 0x80 ;  /* 0x0000008000047882 */ /* 0x002fe40000000000 */
[C---:B-----5:R-:W-:Y:S02]  /*06d0*/  ISETP.NE.OR P0, PT, R2.reuse, RZ, !P0 ;  /* 0x000000ff0200720c */ /* 0x060fe40004705670 */
[----:B------:R-:W-:-:S11]  /*06e0*/  ISETP.NE.AND P2, PT, R2, RZ, PT ;  /* 0x000000ff0200720c */ /* 0x000fd60003f45270 */
[----:B------:R-:W-:Y:S01]  /*06f0*/  VOTEU.ALL UP2, P0 ;  /* 0x00000000003f7886 */ /* 0x000fe20000040000 */
[----:B------:R-:W-:Y:S01]  /*0700*/  VOTEU.ALL UP3, P0 ;  /* 0x00000000003f7886 */ /* 0x000fe20000060000 */
[----:B------:R-:W-:Y:S01]  /*0710*/  VOTEU.ALL UP4, P0 ;  /* 0x00000000003f7886 */ /* 0x000fe20000080000 */
[----:B------:R-:W-:Y:S02]  /*0720*/  VOTEU.ALL UP5, P0 ;  /* 0x00000000003f7886 */ /* 0x000fe400000a0000 */
[----:B------:R-:W1:Y:S01]  /*0730*/  @!UP2 S2UR UR9, SR_CgaCtaId ;  /* 0x000000000009a9c3 */ /* 0x000e620000008800 */
[----:B------:R-:W-:Y:S01]  /*0740*/  @!UP2 UMOV UR8, 0x400 ;  /* 0x000004000008a882 */ /* 0x000fe20000000000 */
[----:B------:R-:W-:-:S04]  /*0750*/  @!UP2 UIADD3 UR4, -UR4, 0x100000, URZ ;  /* 0x001000000404a890 */ /* 0x000fc8000fffe13f */
[----:B------:R-:W-:Y:S02]  /*0760*/  @!UP2 USHF.L.U32 UR5, UR4, 0xb, URZ ;  /* 0x0000000b0405a899 */ /* 0x000fe4000800063f */
[----:B------:R-:W-:Y:S02]  /*0770*/  @!UP2 USHF.L.U32 UR4, UR4, 0x1, URZ ;  /* 0x000000010404a899 */ /* 0x000fe4000800063f */
[----:B-1----:R-:W-:Y:S01]  /*0780*/  @!UP2 ULEA UR8, UR9, UR8, 0x18 ;  /* 0x000000080908a291 */ /* 0x002fe2000f8ec03f */
[----:B------:R-:W-:Y:S01]  /*0790*/  VOTEU.ALL UP2, P0 ;  /* 0x00000000003f7886 */ /* 0x000fe20000040000 */
[----:B------:R-:W1:Y:S10]  /*07a0*/  FENCE.VIEW.ASYNC.S ;  /* 0x00000000000073c6 */ /* 0x000e740000000000 */
[----:B-1----:R1:W1:Y:S01]  /*07b0*/  @!UP2 SYNCS.EXCH.64 URZ, [UR8+0x3890], UR4 ;  /* 0x00389004083fa5b2 */ /* 0x0022620008000100 */
[----:B------:R1:W1:Y:S01]  /*07c0*/  @!UP3 SYNCS.EXCH.64 URZ, [UR8+0x3898], UR4 ;  /* 0x00389804083fb5b2 */ /* 0x0002620008000100 */
[----:B------:R1:W1:Y:S01]  /*07d0*/  @!UP4 SYNCS.EXCH.64 URZ, [UR8+0x38a0], UR4 ;  /* 0x0038a004083fc5b2 */ /* 0x0002620008000100 */
[----:B------:R1:W1:Y:S01]  /*07e0*/  @!UP5 SYNCS.EXCH.64 URZ, [UR8+0x38a8], UR4 ;  /* 0x0038a804083fd5b2 */ /* 0x0002620008000100 */
[----:B------:R-:W-:Y:S01]  /*07f0*/  NOP ;  /* 0x0000000000007918 */ /* 0x000fe20000000000 */
[----:B------:R-:W-:Y:S05]  /*0800*/  @P2 BRA `(.L_x_5) ;  /* 0x0000000000402947 */ /* 0x000fea0003800000 */
[----:B-1----:R-:W1:Y:S01]  /*0810*/  S2UR UR5, SR_CgaCtaId ;  /* 0x00000000000579c3 */ /* 0x002e620000008800 */
[----:B------:R-:W-:Y:S01]  /*0820*/  UMOV UR4, 0x400 ;  /* 0x0000040000047882 */ /* 0x000fe20000000000 */
[----:B------:R-:W-:Y:S01]  /*0830*/  UMOV UR8, 0x20 ;  /* 0x0000002000087882 */ /* 0x000fe20000000000 */
[----:B------:R-:W-:Y:S01]  /*0840*/  UMOV UR9, 0x80 ;  /* 0x0000008000097882 */ /* 0x000fe20000000000 */
[----:B------:R-:W-:Y:S01]  /*0850*/  ELECT P0, URZ, PT ;  /* 0x00000000003f782f */ /* 0x000fe20003800000 */
[----:B-1----:R-:W-:Y:S02]  /*0860*/  ULEA UR11, UR5, UR4, 0x18 ;  /* 0x00000004050b7291 */ /* 0x002fe4000f8ec03f */
[----:B------:R-:W-:-:S04]  /*0870*/  UIADD3 UR4, -UR8, 0x100000, URZ ;  /* 0x0010000008047890 */ /* 0x000fc8000fffe13f */
[----:B------:R-:W-:Y:S02]  /*0880*/  USHF.L.U32 UR5, UR4, 0xb, URZ ;  /* 0x0000000b04057899 */ /* 0x000fe4000800063f */
[----:B------:R-:W-:Y:S02]  /*0890*/  USHF.L.U32 UR4, UR4, 0x1, URZ ;  /* 0x0000000104047899 */ /* 0x000fe4000800063f */
[----:B------:R-:W-:-:S04]  /*08a0*/  UIADD3 UR8, -UR9, 0x100000, URZ ;  /* 0x0010000009087890 */ /* 0x000fc8000fffe13f */
[----:B------:R-:W-:Y:S02]  /*08b0*/  USHF.L.U32 UR9, UR8, 0xb, URZ ;  /* 0x0000000b08097899 */ /* 0x000fe4000800063f */
[----:B------:R-:W-:Y:S01]  /*08c0*/  USHF.L.U32 UR8, UR8, 0x1, URZ ;  /* 0x0000000108087899 */ /* 0x000fe2000800063f */
[----:B------:R-:W1:Y:S03]  /*08d0*/  FENCE.VIEW.ASYNC.S ;  /* 0x00000000000073c6 */ /* 0x000e660000000000 */
[----:B-1----:R1:W1:Y:S08]  /*08e0*/  SYNCS.EXCH.64 URZ, [UR11+0x38c0], UR4 ;  /* 0x0038c0040b3f75b2 */ /* 0x0022700008000100 */
[----:B------:R1:W1:Y:S01]  /*08f0*/  SYNCS.EXCH.64 URZ, [UR11+0x38c8], UR8 ;  /* 0x0038c8080b3f75b2 */ /* 0x0002620008000100 */
[----:B------:R-:W-:Y:S01]  /*0900*/  NOP ;  /* 0x0000000000007918 */ /* 0x000fe20000000000 */
.L_x_5:
[----:B------:R-:W-:Y:S01]  /*0910*/  ISETP.NE.AND P0, PT, RZ, UR36, PT ;  /* 0x00000024ff007c0c */ /* 0x000fe2000bf05270 */
[----:B------:R-:W-:Y:S01]  /*0920*/  IMAD.U32 R0, RZ, RZ, UR7 ;  /* 0x00000007ff007e24 */ /* 0x000fe2000f8e00ff */
[----:B------:R-:W-:Y:S01]  /*0930*/  NOP ;  /* 0x0000000000007918 */ /* 0x000fe20000000000 */
[----:B-1234-:R-:W-:Y:S03]  /*0940*/  BAR.SYNC.DEFER_BLOCKING 0x0 ;  /* 0x0000000000007b1d */ /* 0x01efe60000010000 */
[----:B------:R-:W-:-:S07]  /*0950*/  ISETP.EQ.AND P2, PT, R0, 0x1, P1 ;  /* 0x000000010000780c */ /* 0x000fce0000f42270 */
[----:B------:R-:W-:Y:S06]  /*0960*/  @!P0 BRA `(.L_x_6) ;  /* 0x0000003c00308947 */ /* 0x000fec0003800000 */
[----:B------:R-:W-:-:S06]  /*0970*/  UISETP.GT.U32.AND UP2, UPT, UR10, 0x3, UPT ;  /* 0x000000030a00788c */ /* 0x000fcc000bf44070 */
[----:B------:R-:W-:-:S13]  /*0980*/  PLOP3.LUT P0, PT, PT, PT, UP2, 0x80, 0x0 ;  /* 0x000000000000781c */ /* 0x000fda0003f0f028 */
[----:B------:R-:W-:Y:S05]  /*0990*/  @P0 EXIT ;  /* 0x000000000000094d */ /* 0x000fea0003800000 */
.L_x_7:
[----:B------:R-:W-:-:S08]  /*09a0*/  NOP ;  /* 0x0000000000007918 */ /* 0x000fd00000000000 */
[----:B------:R-:W1:Y:S02]  /*09b0*/  USETMAXREG.TRY_ALLOC.CTAPOOL UP2, 0xf0 ;  /* 0x000000f0000079c8 */ /* 0x000e640008040600 */
[----:B-1----:R-:W-:-:S13]  /*09c0*/  PLOP3.LUT P0, PT, PT, PT, UP2, 0x80, 0x0 ;  /* 0x000000000000781c */ /* 0x002fda0003f0f028 */
[----:B------:R-:W-:Y:S05]  /*09d0*/  @!P0 BRA `(.L_x_7) ;  /* 0xfffffffc00f08947 */ /* 0x000fea000383ffff */
[----:B------:R-:W-:Y:S01]  /*09e0*/  UISETP.NE.AND UP2, UPT, UR36, 0x1, UPT ;  /* 0x000000012400788c */ /* 0x000fe2000bf45270 */
[----:B------:R-:W1:Y:S01]  /*09f0*/  S2UR UR42, SR_CTAID.X ;  /* 0x00000000002a79c3 */ /* 0x000e620000002500 */
[----:B------:R-:W-:Y:S01]  /*0a00*/  UMOV UR4, URZ ;  /* 0x0000003f00047c82 */ /* 0x000fe20008000000 */
[----:B------:R-:W-:-:S03]  /*0a10*/  UMOV UR5, URZ ;  /* 0x0000003f00057c82 */ /* 0x000fc60008000000 */
[----:B------:R-:W-:-:S13]  /*0a20*/  PLOP3.LUT P0, PT, PT, PT, UP2, 0x80, 0x0 ;  /* 0x000000000000781c */ /* 0x000fda0003f0f028 */
[----:B------:R-:W-:Y:S05]  /*0a30*/  @!P0 BRA `(.L_x_8) ;  /* 0x00000000003c8947 */ /* 0x000fea0003800000 */
[----:B------:R-:W-:Y:S01]  /*0a40*/  UISETP.NE.AND UP2, UPT, UR36, 0x2, UPT ;  /* 0x000000022400788c */ /* 0x000fe2000bf45270 */
[----:B------:R-:W-:-:S05]  /*0a50*/  UMOV UR5, 0x1 ;  /* 0x0000000100057882 */ /* 0x000fca0000000000 */
[----:B------:R-:W-:-:S13]  /*0a60*/  PLOP3.LUT P1, PT, PT, PT, UP2, 0x80, 0x0 ;  /* 0x000000000000781c */ /* 0x000fda0003f2f028 */
[----:B------:R-:W-:Y:S05]  /*0a70*/  @!P1 BRA `(.L_x_8) ;  /* 0x00000000002c9947 */ /* 0x000fea0003800000 */
[----:B------:R-:W-:-:S06]  /*0a80*/  UISETP.NE.AND UP2, UPT, UR36, 0x3, UPT ;  /* 0x000000032400788c */ /* 0x000fcc000bf45270 */
[----:B------:R-:W-:-:S13]  /*0a90*/  PLOP3.LUT P1, PT, PT, PT, UP2, 0x80, 0x0 ;  /* 0x000000000000781c */ /* 0x000fda0003f2f028 */
[----:B------:R-:W-:Y:S05]  /*0aa0*/  @!P1 BRA `(.L_x_9) ;  /* 0x0000000000189947 */ /* 0x000fea0003800000 */
[----:B------:R-:W-:-:S11]  /*0ab0*/  UISETP.NE.AND UP2, UPT, UR36, 0x4, UPT ;  /* 0x000000042400788c */ /* 0x000fd6000bf45270 */
[----:B------:R-:W-:Y:S01]  /*0ac0*/  @!UP2 UMOV UR4, 0x1 ;  /* 0x000000010004a882 */ /* 0x000fe20000000000 */
[----:B------:R-:W-:Y:S01]  /*0ad0*/  @!UP2 UMOV UR5, 0x1 ;  /* 0x000000010005a882 */ /* 0x000fe20000000000 */
[----:B------:R-:W-:Y:S01]  /*0ae0*/  @UP2 UMOV UR4, URZ ;  /* 0x0000003f00042c82 */ /* 0x000fe20008000000 */
[----:B------:R-:W-:Y:S01]  /*0af0*/  @UP2 UMOV UR5, URZ ;  /* 0x0000003f00052c82 */ /* 0x000fe20008000000 */
[----:B------:R-:W-:Y:S05]  /*0b00*/  BRA `(.L_x_8) ;  /* 0x0000000000087947 */ /* 0x000fea0003800000 */
.L_x_9:
[----:B------:R-:W-:Y:S01]  /*0b10*/  UMOV UR4, 0x1 ;  /* 0x0000000100047882 */ /* 0x000fe20000000000 */
[----:B------:R-:W-:-:S05]  /*0b20*/  UMOV UR5, URZ ;  /* 0x0000003f00057c82 */ /* 0x000fca0008000000 */
.L_x_8:
[----:B------:R-:W-:Y:S05]  /*0b30*/  @!P0 BRA `(.L_x_10) ;  /* 0x00000000003c8947 */ /* 0x000fea0003800000 */
[----:B------:R-:W-:-:S06]  /*0b40*/  UISETP.NE.AND UP2, UPT, UR36, 0x2, UPT ;  /* 0x000000022400788c */ /* 0x000fcc000bf45270 */
[----:B------:R-:W-:-:S13]  /*0b50*/  PLOP3.LUT P0, PT, PT, PT, UP2, 0x80, 0x0 ;  /* 0x000000000000781c */ /* 0x000fda0003f0f028 */
[----:B------:R-:W-:Y:S05]  /*0b60*/  @!P0 BRA `(.L_x_11) ;  /* 0x0000000000288947 */ /* 0x000fea0003800000 */
[----:B------:R-:W-:-:S06]  /*0b70*/  UISETP.NE.AND UP2, UPT, UR36, 0x3, UPT ;  /* 0x000000032400788c */ /* 0x000fcc000bf45270 */
[----:B------:R-:W-:-:S13]  /*0b80*/  PLOP3.LUT P0, PT, PT, PT, UP2, 0x80, 0x0 ;  /* 0x000000000000781c */ /* 0x000fda0003f0f028 */
[----:B------:R-:W-:Y:S05]  /*0b90*/  @!P0 BRA `(.L_x_12) ;  /* 0x0000000000148947 */ /* 0x000fea0003800000 */
[----:B------:R-:W-:-:S06]  /*0ba0*/  UISETP.NE.AND UP2, UPT, UR36, 0x4, UPT ;  /* 0x000000042400788c */ /* 0x000fcc000bf45270 */
[----:B------:R-:W-:-:S13]  /*0bb0*/  PLOP3.LUT P0, PT, PT, PT, UP2, 0x80, 0x0 ;  /* 0x000000000000781c */ /* 0x000fda0003f0f028 */
[----:B------:R-:W-:Y:S05]  /*0bc0*/  @P0 BRA `(.L_x_13) ;  /* 0x00000000001c0947 */ /* 0x000fea0003800000 */
[----:B-1----:R-:W-:Y:S01]  /*0bd0*/  ULEA UR42, UR42, 0x3, 0x1 ;  /* 0x000000032a2a7891 */ /* 0x002fe2000f8e083f */
[----:B------:R-:W-:Y:S11]  /*0be0*/  BRA `(.L_x_13) ;  /* 0x0000000000147947 */ /* 0x000ff60003800000 */
.L_x_12:
[----:B-1----:R-:W-:Y:S01]  /*0bf0*/  ULEA UR42, UR42, 0x2, 0x1 ;  /* 0x000000022a2a7891 */ /* 0x002fe2000f8e083f */
[----:B------:R-:W-:Y:S11]  /*0c00*/  BRA `(.L_x_13) ;  /* 0x00000000000c7947 */ /* 0x000ff60003800000 */
.L_x_11:
[----:B-1----:R-:W-:Y:S01]  /*0c10*/  ULEA UR42, UR42, 0x1, 0x1 ;  /* 0x000000012a2a7891 */ /* 0x002fe2000f8e083f */
[----:B------:R-:W-:Y:S11]  /*0c20*/  BRA `(.L_x_13) ;  /* 0x0000000000047947 */ /* 0x000ff60003800000 */
.L_x_10:
[----:B-1----:R-:W-:-:S12]  /*0c30*/  USHF.L.U32 UR42, UR42, 0x1, URZ ;  /* 0x000000012a2a7899 */ /* 0x002fd8000800063f */
.L_x_13:
[----:B------:R-:W-:-:S04]  /*0c40*/  ULOP3.LUT UR6, UR6, 0x1, URZ, 0xfc, !UPT ;  /* 0x0000000106067892 */ /* 0x000fc8000f8efc3f */
[----:B------:R-:W-:-:S06]  /*0c50*/  UISETP.NE.AND UP2, UPT, UR6, 0x3, UPT ;  /* 0x000000030600788c */ /* 0x000fcc000bf45270 */
[----:B------:R-:W-:-:S13]  /*0c60*/  PLOP3.LUT P0, PT, PT, PT, UP2, 0x80, 0x0 ;  /* 0x000000000000781c */ /* 0x000fda0003f0f028 */
[----:B------:R-:W-:Y:S05]  /*0c70*/  @!P0 BRA `(.L_x_14) ;  /* 0x0000000000048947 */ /* 0x000fea0003800000 */
[----:B-1----:R-:W-:Y:S01]  /*0c80*/  BPT.TRAP 0x1 ;  /* 0x000000040000795c */ /* 0x002fe20000300000 */
.L_x_14:
[----:B------:R-:W2:Y:S01]  /*0c90*/  S2UR UR6, SR_CgaCtaId ;  /* 0x00000000000679c3 */ /* 0x000ea20000008800 */
[----:B------:R-:W-:Y:S01]  /*0ca0*/  UMOV UR37, 0x400 ;  /* 0x0000040000257882 */ /* 0x000fe20000000000 */
[----:B------:R-:W-:-:S05]  /*0cb0*/  IMAD.U32 R0, RZ, RZ, UR4 ;  /* 0x00000004ff007e24 */ /* 0x000fca000f8e00ff */
[----:B------:R-:W-:Y:S01]  /*0cc0*/  SHF.L.U32 R0, R0, 0x1f, RZ ;  /* 0x0000001f00007819 */ /* 0x000fe200000006ff */
[----:B--2---:R-:W-:-:S04]  /*0cd0*/  ULEA UR37, UR6, UR37, 0x18 ;  /* 0x0000002506257291 */ /* 0x004fc8000f8ec03f */
[----:B------:R-:W-:-:S09]  /*0ce0*/  ULEA UR6, UR5, UR37, 0x3 ;  /* 0x0000002505067291 */ /* 0x000fd2000f8e183f */
[----:B------:R-:W2:Y:S02]  /*0cf0*/  SYNCS.PHASECHK.TRANS64.TRYWAIT P1, [UR6+0x3850], R0 ;  /* 0x00385000ff0075a7 */ /* 0x000ea40008020146 */
[----:B--2---:R-:W-:Y:S05]  /*0d00*/  @!P1 BRA `(.L_x_15) ;  /* 0x0000004800549947 */ /* 0x004fea0003800000 */
.L_x_87:
[----:B------:R-:W-:Y:S05]  /*0d10*/  @!P0 BRA `(.L_x_16) ;  /* 0x0000000000048947 */ /* 0x000fea0003800000 */
[----:B-1----:R-:W-:Y:S01]  /*0d20*/  BPT.TRAP 0x1 ;  /* 0x000000040000795c */ /* 0x002fe20000300000 */
.L_x_16:
[----:B------:R-:W-:Y:S01]  /*0d30*/  SHF.L.U32 R56, RZ, 0x1f, RZ ;  /* 0x0000001fff387819 */ /* 0x000fe200000006ff */
[----:B------:R-:W-:Y:S01]  /*0d40*/  UIADD3 UR11, UR37, 0x3890, URZ ;  /* 0x00003890250b7890 */ /* 0x000fe2000fffe03f */
[----:B------:R-:W-:Y:S02]  /*0d50*/  ISETP.NE.AND P2, PT, RZ, UR10, PT ;  /* 0x0000000aff007c0c */ /* 0x000fe4000bf45270 */
[----:B------:R-:W3:Y:S02]  /*0d60*/  SYNCS.PHASECHK.TRANS64.TRYWAIT P1, [UR37+0x3800], R56 ;  /* 0x00380038ff0075a7 */ /* 0x000ee40008020165 */
[----:B---3--:R-:W-:Y:S09]  /*0d70*/  @!P1 BRA `(.L_x_17) ;  /* 0x0000004800509947 */ /* 0x008ff20003800000 */
.L_x_88:
[----:B------:R-:W-:Y:S01]  /*0d80*/  ULEA UR10, UR10, UR11, 0x3 ;  /* 0x0000000b0a0a7291 */ /* 0x000fe2000f8e183f */
[----:B--2---:R-:W-:Y:S01]  /*0d90*/  SEL R0, RZ, 0x1, P2 ;  /* 0x00000001ff007807 */ /* 0x004fe20001000000 */
[----:B------:R-:W-:-:S03]  /*0da0*/  UIADD3 UR9, UR36, -0x1, URZ ;  /* 0xffffffff24097890 */ /* 0x000fc6000fffe03f */
[----:B------:R-:W-:Y:S01]  /*0db0*/  SHF.L.U32 R0, R0, 0x1f, RZ ;  /* 0x0000001f00007819 */ /* 0x000fe200000006ff */
[----:B------:R-:W-:-:S03]  /*0dc0*/  USHF.L.U32 UR9, UR9, 0x3, URZ ;  /* 0x0000000309097899 */ /* 0x000fc6000800063f */
[----:B------:R-:W2:Y:S02]  /*0dd0*/  SYNCS.PHASECHK.TRANS64.TRYWAIT P1, [UR10], R0 ;  /* 0x00000000ff0075a7 */ /* 0x000ea4000802014a */
[----:B--2---:R-:W-:Y:S07]  /*0de0*/  @!P1 BRA `(.L_x_18) ;  /* 0x00000048004c9947 */ /* 0x004fee0003800000 */
.L_x_89:
[----:B------:R-:W-:Y:S01]  /*0df0*/  USHF.R.U32.HI UR4, URZ, 0x4, UR37 ;  /* 0x000000043f047899 */ /* 0x000fe20008011625 */
[----:B------:R-:W-:Y:S01]  /*0e00*/  WARPGROUP.ARRIVE ;  /* 0x00000000000079c5 */ /* 0x000fe20000000000 */
[----:B------:R-:W-:Y:S02]  /*0e10*/  UIADD3 UR6, UR37, 0x1000, URZ ;  /* 0x0000100025067890 */ /* 0x000fe4000fffe03f */
[----:B------:R-:W-:Y:S02]  /*0e20*/  ULOP3.LUT UR4, UR4, 0x3fff, URZ, 0xc0, !UPT ;  /* 0x00003fff04047892 */ /* 0x000fe4000f8ec03f */
[----:B------:R-:W-:Y:S02]  /*0e30*/  USHF.R.U32.HI UR6, URZ, 0x4, UR6 ;  /* 0x000000043f067899 */ /* 0x000fe40008011606 */
[----:B------:R-:W-:Y:S02]  /*0e40*/  ULOP3.LUT UR4, UR4, 0x10000, URZ, 0xfc, !UPT ;  /* 0x0001000004047892 */ /* 0x000fe4000f8efc3f */
[----:B------:R-:W-:-:S02]  /*0e50*/  ULOP3.LUT UR8, UR6, 0x3fff, URZ, 0xc0, !UPT ;  /* 0x00003fff06087892 */ /* 0x000fc4000f8ec03f */
[----:B------:R-:W-:Y:S02]  /*0e60*/  ULEA UR4, UR5, UR4, 0x7 ;  /* 0x0000000405047291 */ /* 0x000fe4000f8e383f */
[----:B------:R-:W-:Y:S01]  /*0e70*/  ULOP3.LUT UR10, UR8, 0x10000, URZ, 0xfc, !UPT ;  /* 0x00010000080a7892 */ /* 0x000fe2000f8efc3f */
[----:B------:R-:W-:Y:S01]  /*0e80*/  UMOV UR5, 0xc0000010 ;  /* 0xc000001000057882 */ /* 0x000fe20000000000 */
[----:B------:R-:W-:-:S05]  /*0e90*/  UMOV UR7, 0xc0000010 ;  /* 0xc000001000077882 */ /* 0x000fca0000000000 */
[----:B------:R-:W-:Y:S02]  /*0ea0*/  UMOV UR6, UR10 ;  /* 0x0000000a00067c82 */ /* 0x000fe40008000000 */
[----:B------:R-:W-:Y:S01]  /*0eb0*/  HGMMA.64x64x16.F32 R24, gdesc[UR4], RZ, !UPT, gsb0 ;  /* 0x00e00000041879f0 */ /* 0x000fe2000c0008ff */
[----:B------:R-:W-:Y:S02]  /*0ec0*/  ULDC UR6, c[0x0][0x604] ;  /* 0x0001810000067ab9 */ /* 0x000fe40000000800 */
[----:B------:R-:W-:Y:S02]  /*0ed0*/  WARPGROUP.DEPBAR.LE gsb0, 0x0 ;  /* 0x00008000000079c5 */ /* 0x000fe40000010000 */
[----:B--2---:R-:W-:-:S04]  /*0ee0*/  FMNMX R3, R24, R25, !PT ;  /* 0x0000001918037209 */ /* 0x004fc80007800000 */
[----:B------:R-:W-:-:S04]  /*0ef0*/  FMNMX R0, R28, R3, !PT ;  /* 0x000000031c007209 */ /* 0x000fc80007800000 */
        /* <DEDUP_REMOVED lines=12> */
[----:B------:R-:W-:-:S05]  /*0fc0*/  FMNMX R2, R53, R0, !PT ;  /* 0x0000000035027209 */ /* 0x000fca0007800000 */
[----:B------:R-:W2:Y:S02]  /*0fd0*/  SHFL.BFLY PT, R3, R2, 0x1, 0x1f ;  /* 0x0c201f0002037f89 */ /* 0x000ea400000e0000 */
[----:B--2---:R-:W-:Y:S02]  /*0fe0*/  FMNMX R4, R2, R3, !PT ;  /* 0x0000000302047209 */ /* 0x004fe40007800000 */
[----:B------:R-:W-:-:S03]  /*0ff0*/  FMNMX R3, R26, R27, !PT ;  /* 0x0000001b1a037209 */ /* 0x000fc60007800000 */
[----:B------:R-:W2:Y:S01]  /*1000*/  SHFL.BFLY PT, R7, R4, 0x2, 0x1f ;  /* 0x0c401f0004077f89 */ /* 0x000ea200000e0000 */
[----:B------:R-:W-:-:S04]  /*1010*/  FMNMX R0, R30, R3, !PT ;  /* 0x000000031e007209 */ /* 0x000fc80007800000 */
[----:B------:R-:W-:-:S04]  /*1020*/  FMNMX R5, R31, R0, !PT ;  /* 0x000000001f057209 */ /* 0x000fc80007800000 */
[----:B------:R-:W-:-:S04]  /*1030*/  FMNMX R0, R34, R5, !PT ;  /* 0x0000000522007209 */ /* 0x000fc80007800000 */
[----:B------:R-:W-:-:S04]  /*1040*/  FMNMX R5, R35, R0, !PT ;  /* 0x0000000023057209 */ /* 0x000fc80007800000 */
[----:B------:R-:W-:-:S04]  /*1050*/  FMNMX R0, R38, R5, !PT ;  /* 0x0000000526007209 */ /* 0x000fc80007800000 */
[----:B------:R-:W-:Y:S02]  /*1060*/  FMNMX R5, R39, R0, !PT ;  /* 0x0000000027057209 */ /* 0x000fe40007800000 */
[----:B--2---:R-:W-:Y:S02]  /*1070*/  FMNMX R3, R4, R7, !PT ;  /* 0x0000000704037209 */ /* 0x004fe40007800000 */
[----:B------:R-:W-:Y:S02]  /*1080*/  FMNMX R0, R42, R5, !PT ;  /* 0x000000052a007209 */ /* 0x000fe40007800000 */
[----:B------:R-:W-:Y:S02]  /*1090*/  FSETP.NEU.AND P1, PT, R3, -INF , PT ;  /* 0xff8000000300780b */ /* 0x000fe40003f2d000 */
[----:B------:R-:W-:Y:S02]  /*10a0*/  FMNMX R5, R43, R0, !PT ;  /* 0x000000002b057209 */ /* 0x000fe40007800000 */
[----:B------:R-:W-:-:S02]  /*10b0*/  FSEL R6, R3, RZ, P1 ;  /* 0x000000ff03067208 */ /* 0x000fc40000800000 */
[----:B------:R-:W-:-:S03]  /*10c0*/  FMNMX R0, R46, R5, !PT ;  /* 0x000000052e007209 */ /* 0x000fc60007800000 */
[----:B------:R-:W-:Y:S01]  /*10d0*/  FMUL R6, R6, UR6 ;  /* 0x0000000606067c20 */ /* 0x000fe20008400000 */
[----:B------:R-:W-:-:S03]  /*10e0*/  FMNMX R5, R47, R0, !PT ;  /* 0x000000002f057209 */ /* 0x000fc60007800000 */
[--C-:B------:R-:W-:Y:S01]  /*10f0*/  FFMA R24, R24, UR6, -R6.reuse ;  /* 0x0000000618187c23 */ /* 0x100fe20008000806 */
[--C-:B------:R-:W-:Y:S01]  /*1100*/  FFMA R28, R28, UR6, -R6.reuse ;  /* 0x000000061c1c7c23 */ /* 0x100fe20008000806 */
[--C-:B------:R-:W-:Y:S01]  /*1110*/  FFMA R25, R25, UR6, -R6.reuse ;  /* 0x0000000619197c23 */ /* 0x100fe20008000806 */
[----:B------:R-:W-:Y:S01]  /*1120*/  FMNMX R0, R50, R5, !PT ;  /* 0x0000000532007209 */ /* 0x000fe20007800000 */
[--C-:B------:R-:W-:Y:S01]  /*1130*/  FFMA R29, R29, UR6, -R6.reuse ;  /* 0x000000061d1d7c23 */ /* 0x100fe20008000806 */
[----:B------:R-:W-:Y:S01]  /*1140*/  FSETP.GEU.AND P6, PT, R24, -126, PT ;  /* 0xc2fc00001800780b */ /* 0x000fe20003fce000 */
[--C-:B------:R-:W-:Y:S01]  /*1150*/  FFMA R36, R36, UR6, -R6.reuse ;  /* 0x0000000624247c23 */ /* 0x100fe20008000806 */
[----:B------:R-:W-:Y:S01]  /*1160*/  FSETP.GEU.AND P5, PT, R28, -126, PT ;  /* 0xc2fc00001c00780b */ /* 0x000fe20003fae000 */
[--C-:B------:R-:W-:Y:S01]  /*1170*/  FFMA R32, R32, UR6, -R6.reuse ;  /* 0x0000000620207c23 */ /* 0x100fe20008000806 */
[----:B------:R-:W-:Y:S01]  /*1180*/  FSETP.GEU.AND P2, PT, R25, -126, PT ;  /* 0xc2fc00001900780b */ /* 0x000fe20003f4e000 */
[--C-:B------:R-:W-:Y:S01]  /*1190*/  FFMA R33, R33, UR6, -R6.reuse ;  /* 0x0000000621217c23 */ /* 0x100fe20008000806 */
[----:B------:R-:W-:Y:S01]  /*11a0*/  FMNMX R5, R51, R0, !PT ;  /* 0x0000000033057209 */ /* 0x000fe20007800000 */
[--C-:B------:R-:W-:Y:S01]  /*11b0*/  FFMA R40, R40, UR6, -R6.reuse ;  /* 0x0000000628287c23 */ /* 0x100fe20008000806 */
[----:B------:R-:W-:Y:S01]  /*11c0*/  FSETP.GEU.AND P3, PT, R29, -126, PT ;  /* 0xc2fc00001d00780b */ /* 0x000fe20003f6e000 */
[--C-:B------:R-:W-:Y:S01]  /*11d0*/  FFMA R37, R37, UR6, -R6.reuse ;  /* 0x0000000625257c23 */ /* 0x100fe20008000806 */
[----:B------:R-:W-:Y:S01]  /*11e0*/  FMNMX R0, R54, R5, !PT ;  /* 0x0000000536007209 */ /* 0x000fe20007800000 */
[--C-:B------:R-:W-:Y:S01]  /*11f0*/  FFMA R41, R41, UR6, -R6.reuse ;  /* 0x0000000629297c23 */ /* 0x100fe20008000806 */
[----:B------:R-:W-:Y:S01]  /*1200*/  FSETP.GEU.AND P1, PT, R32, -126, PT ;  /* 0xc2fc00002000780b */ /* 0x000fe20003f2e000 */
[----:B------:R-:W-:Y:S01]  /*1210*/  @!P6 FMUL R24, R24, 0.5 ;  /* 0x3f0000001818e820 */ /* 0x000fe20000400000 */
[----:B------:R-:W-:Y:S01]  /*1220*/  FMNMX R0, R55, R0, !PT ;  /* 0x0000000037007209 */ /* 0x000fe20007800000 */
[----:B------:R-:W-:Y:S01]  /*1230*/  @!P5 FMUL R28, R28, 0.5 ;  /* 0x3f0000001c1cd820 */ /* 0x000fe20000400000 */
[----:B------:R-:W-:Y:S01]  /*1240*/  FSETP.GEU.AND P4, PT, R33, -126, PT ;  /* 0xc2fc00002100780b */ /* 0x000fe20003f8e000 */
[----:B------:R-:W-:Y:S01]  /*1250*/  @!P2 FMUL R25, R25, 0.5 ;  /* 0x3f0000001919a820 */ /* 0x000fe20000400000 */
[--C-:B------:R-:W-:Y:S01]  /*1260*/  FFMA R48, R48, UR6, -R6.reuse ;  /* 0x0000000630307c23 */ /* 0x100fe20008000806 */
[----:B------:R-:W2:Y:S01]  /*1270*/  MUFU.EX2 R24, R24 ;  /* 0x0000001800187308 */ /* 0x000ea20000000800 */
[----:B------:R-:W3:Y:S01]  /*1280*/  SHFL.BFLY PT, R5, R0, 0x1, 0x1f ;  /* 0x0c201f0000057f89 */ /* 0x000ee200000e0000 */
[----:B------:R-:W-:Y:S01]  /*1290*/  @!P3 FMUL R29, R29, 0.5 ;  /* 0x3f0000001d1db820 */ /* 0x000fe20000400000 */
[--C-:B------:R-:W-:Y:S01]  /*12a0*/  FFMA R44, R44, UR6, -R6.reuse ;  /* 0x000000062c2c7c23 */ /* 0x100fe20008000806 */
[--C-:B------:R-:W-:Y:S01]  /*12b0*/  FFMA R45, R45, UR6, -R6.reuse ;  /* 0x000000062d2d7c23 */ /* 0x100fe20008000806 */
[--C-:B------:R-:W-:Y:S01]  /*12c0*/  FFMA R49, R49, UR6, -R6.reuse ;  /* 0x0000000631317c23 */ /* 0x100fe20008000806 */
[----:B------:R-:W-:Y:S01]  /*12d0*/  @!P1 FMUL R32, R32, 0.5 ;  /* 0x3f00000020209820 */ /* 0x000fe20000400000 */
[--C-:B------:R-:W-:Y:S01]  /*12e0*/  FFMA R52, R52, UR6, -R6.reuse ;  /* 0x0000000634347c23 */ /* 0x100fe20008000806 */
[----:B------:R-:W4:Y:S01]  /*12f0*/  MUFU.EX2 R28, R28 ;  /* 0x0000001c001c7308 */ /* 0x000f220000000800 */
[----:B------:R-:W-:Y:S01]  /*1300*/  FFMA R53, R53, UR6, -R6 ;  /* 0x0000000635357c23 */ /* 0x000fe20008000806 */
[----:B------:R-:W-:-:S06]  /*1310*/  @!P4 FMUL R33, R33, 0.5 ;  /* 0x3f0000002121c820 */ /* 0x000fcc0000400000 */
[----:B------:R-:W5:Y:S01]  /*1320*/  MUFU.EX2 R25, R25 ;  /* 0x0000001900197308 */ /* 0x000f620000000800 */
[----:B--2---:R-:W-:Y:S01]  /*1330*/  @!P6 FMUL R24, R24, R24 ;  /* 0x000000181818e220 */ /* 0x004fe20000400000 */
[----:B------:R-:W-:-:S06]  /*1340*/  FSETP.GEU.AND P6, PT, R36, -126, PT ;  /* 0xc2fc00002400780b */ /* 0x000fcc0003fce000 */
[----:B------:R-:W2:Y:S01]  /*1350*/  MUFU.EX2 R29, R29 ;  /* 0x0000001d001d7308 */ /* 0x000ea20000000800 */
[----:B----4-:R-:W-:Y:S01]  /*1360*/  @!P5 FMUL R28, R28, R28 ;  /* 0x0000001c1c1cd220 */ /* 0x010fe20000400000 */
[----:B------:R-:W-:Y:S02]  /*1370*/  FSETP.GEU.AND P5, PT, R40, -126, PT ;  /* 0xc2fc00002800780b */ /* 0x000fe40003fae000 */
[----:B---3--:R-:W-:-:S03]  /*1380*/  FMNMX R5, R0, R5, !PT ;  /* 0x0000000500057209 */ /* 0x008fc60007800000 */
[----:B------:R-:W-:Y:S01]  /*1390*/  @!P6 FMUL R36, R36, 0.5 ;  /* 0x3f0000002424e820 */ /* 0x000fe20000400000 */
[----:B------:R-:W3:Y:S01]  /*13a0*/  MUFU.EX2 R32, R32 ;  /* 0x0000002000207308 */ /* 0x000ee20000000800 */
[----:B-----5:R-:W-:Y:S01]  /*13b0*/  @!P2 FMUL R25, R25, R25 ;  /* 0x000000191919a220 */ /* 0x020fe20000400000 */
[----:B------:R-:W-:Y:S01]  /*13c0*/  FSETP.GEU.AND P2, PT, R37, -126, PT ;  /* 0xc2fc00002500780b */ /* 0x000fe20003f4e000 */
[----:B------:R-:W4:Y:S04]  /*13d0*/  SHFL.BFLY PT, R4, R5, 0x2, 0x1f ;  /* 0x0c401f0005047f89 */ /* 0x000f2800000e0000 */
[----:B------:R-:W-:Y:S01]  /*13e0*/  @!P5 FMUL R40, R40, 0.5 ;  /* 0x3f0000002828d820 */ /* 0x000fe20000400000 */
[----:B------:R-:W5:Y:S01]  /*13f0*/  MUFU.EX2 R36, R36 ;  /* 0x0000002400247308 */ /* 0x000f620000000800 */
[----:B--2---:R-:W-:Y:S01]  /*1400*/  @!P3 FMUL R29, R29, R29 ;  /* 0x0000001d1d1db220 */ /* 0x004fe20000400000 */
[----:B------:R-:W-:-:S05]  /*1410*/  FSETP.GEU.AND P3, PT, R41, -126, PT ;  /* 0xc2fc00002900780b */ /* 0x000fca0003f6e000 */
[----:B------:R-:W-:Y:S01]  /*1420*/  @!P2 FMUL R37, R37, 0.5 ;  /* 0x3f0000002525a820 */ /* 0x000fe20000400000 */
[----:B------:R-:W2:Y:S01]  /*1430*/  MUFU.EX2 R33, R33 ;  /* 0x0000002100217308 */ /* 0x000ea20000000800 */
[----:B---3--:R-:W-:Y:S01]  /*1440*/  @!P1 FMUL R32, R32, R32 ;  /* 0x0000002020209220 */ /* 0x008fe20000400000 */
[----:B------:R-:W-:-:S05]  /*1450*/  FSETP.GEU.AND P1, PT, R44, -126, PT ;  /* 0xc2fc00002c00780b */ /* 0x000fca0003f2e000 */
[----:B------:R-:W-:Y:S01]  /*1460*/  @!P3 FMUL R41, R41, 0.5 ;  /* 0x3f0000002929b820 */ /* 0x000fe20000400000 */
[----:B------:R-:W3:Y:S01]  /*1470*/  MUFU.EX2 R7, R40 ;  /* 0x0000002800077308 */ /* 0x000ee20000000800 */
[----:B-----5:R-:W-:Y:S01]  /*1480*/  @!P6 FMUL R36, R36, R36 ;  /* 0x000000242424e220 */ /* 0x020fe20000400000 */
[----:B------:R-:W-:Y:S02]  /*1490*/  FSETP.GEU.AND P6, PT, R48, -126, PT ;  /* 0xc2fc00003000780b */ /* 0x000fe40003fce000 */
[----:B----4-:R-:W-:-:S03]  /*14a0*/  FMNMX R4, R5, R4, !PT ;  /* 0x0000000405047209 */ /* 0x010fc60007800000 */
[----:B------:R-:W-:Y:S01]  /*14b0*/  @!P1 FMUL R44, R44, 0.5 ;  /* 0x3f0000002c2c9820 */ /* 0x000fe20000400000 */
[----:B------:R-:W4:Y:S01]  /*14c0*/  MUFU.EX2 R37, R37 ;  /* 0x0000002500257308 */ /* 0x000f220000000800 */
[----:B--2---:R-:W-:Y:S01]  /*14d0*/  @!P4 FMUL R33, R33, R33 ;  /* 0x000000212121c220 */ /* 0x004fe20000400000 */
[----:B------:R-:W-:-:S05]  /*14e0*/  FSETP.GEU.AND P4, PT, R45, -126, PT ;  /* 0xc2fc00002d00780b */ /* 0x000fca0003f8e000 */
[----:B------:R-:W-:Y:S01]  /*14f0*/  @!P6 FMUL R48, R48, 0.5 ;  /* 0x3f0000003030e820 */ /* 0x000fe20000400000 */
[----:B------:R-:W2:Y:S01]  /*1500*/  MUFU.EX2 R8, R41 ;  /* 0x0000002900087308 */ /* 0x000ea20000000800 */
[----:B---3--:R-:W-:Y:S01]  /*1510*/  @!P5 FMUL R7, R7, R7 ;  /* 0x000000070707d220 */ /* 0x008fe20000400000 */
[----:B------:R-:W-:-:S03]  /*1520*/  FSETP.GEU.AND P5, PT, R49, -126, PT ;  /* 0xc2fc00003100780b */ /* 0x000fc60003fae000 */
[----:B------:R-:W-:Y:S01]  /*1530*/  FADD R2, R24, R7 ;  /* 0x0000000718027221 */ /* 0x000fe20000000000 */
[----:B------:R-:W-:Y:S01]  /*1540*/  F2FP.F16.F32.PACK_AB R24, R25, R24 ;  /* 0x000000181918723e */ /* 0x000fe200000000ff */
[----:B------:R-:W-:Y:S01]  /*1550*/  @!P4 FMUL R45, R45, 0.5 ;  /* 0x3f0000002d2dc820 */ /* 0x000fe20000400000 */
[----:B------:R-:W3:Y:S01]  /*1560*/  MUFU.EX2 R9, R48 ;  /* 0x0000003000097308 */ /* 0x000ee20000000800 */
[----:B----4-:R-:W-:Y:S01]  /*1570*/  @!P2 FMUL R37, R37, R37 ;  /* 0x000000252525a220 */ /* 0x010fe20000400000 */
[----:B------:R-:W-:-:S04]  /*1580*/  FSETP.NEU.AND P2, PT, R4, -INF , PT ;  /* 0xff8000000400780b */ /* 0x000fc80003f4d000 */
[----:B------:R-:W-:Y:S01]  /*1590*/  FSEL R0, R4, RZ, P2 ;  /* 0x000000ff04007208 */ /* 0x000fe20001000000 */
[----:B------:R-:W-:Y:S01]  /*15a0*/  @!P5 FMUL R49, R49, 0.5 ;  /* 0x3f0000003131d820 */ /* 0x000fe20000400000 */
[----:B------:R-:W4:Y:S01]  /*15b0*/  MUFU.EX2 R5, R44 ;  /* 0x0000002c00057308 */ /* 0x000f220000000800 */
[----:B--2---:R-:W-:Y:S01]  /*15c0*/  @!P3 FMUL R8, R8, R8 ;  /* 0x000000080808b220 */ /* 0x004fe20000400000 */
[----:B------:R-:W-:Y:S01]  /*15d0*/  FSETP.GEU.AND P2, PT, R52, -126, PT ;  /* 0xc2fc00003400780b */ /* 0x000fe20003f4e000 */
[----:B------:R-:W-:Y:S01]  /*15e0*/  FMUL R0, R0, UR6 ;  /* 0x0000000600007c20 */ /* 0x000fe20008400000 */
[----:B------:R-:W-:Y:S02]  /*15f0*/  FSETP.GEU.AND P3, PT, R53, -126, PT ;  /* 0xc2fc00003500780b */ /* 0x000fe40003f6e000 */
[----:B------:R-:W-:Y:S01]  /*1600*/  F2FP.F16.F32.PACK_AB R68, R8, R7 ;  /* 0x000000070844723e */ /* 0x000fe200000000ff */
[--C-:B------:R-:W-:Y:S01]  /*1610*/  FFMA R30, R30, UR6, -R0.reuse ;  /* 0x000000061e1e7c23 */ /* 0x100fe20008000800 */
[----:B------:R-:W2:Y:S01]  /*1620*/  MUFU.EX2 R10, R45 ;  /* 0x0000002d000a7308 */ /* 0x000ea20000000800 */
[--C-:B------:R-:W-:Y:S01]  /*1630*/  FFMA R26, R26, UR6, -R0.reuse ;  /* 0x000000061a1a7c23 */ /* 0x100fe20008000800 */
[--C-:B------:R-:W-:Y:S01]  /*1640*/  FFMA R27, R27, UR6, -R0.reuse ;  /* 0x000000061b1b7c23 */ /* 0x100fe20008000800 */
[----:B---3--:R-:W-:Y:S01]  /*1650*/  @!P6 FMUL R9, R9, R9 ;  /* 0x000000090909e220 */ /* 0x008fe20000400000 */
[--C-:B------:R-:W-:Y:S01]  /*1660*/  FFMA R31, R31, UR6, -R0.reuse ;  /* 0x000000061f1f7c23 */ /* 0x100fe20008000800 */
[----:B------:R-:W-:Y:S01]  /*1670*/  FSETP.GEU.AND P6, PT, R30, -126, PT ;  /* 0xc2fc00001e00780b */ /* 0x000fe20003fce000 */
[--C-:B------:R-:W-:Y:S01]  /*1680*/  FFMA R34, R34, UR6, -R0.reuse ;  /* 0x0000000622227c23 */ /* 0x100fe20008000800 */
[----:B------:R-:W-:Y:S01]  /*1690*/  @!P2 FMUL R52, R52, 0.5 ;  /* 0x3f0000003434a820 */ /* 0x000fe20000400000 */
[----:B------:R-:W3:Y:S01]  /*16a0*/  MUFU.EX2 R6, R49 ;  /* 0x0000003100067308 */ /* 0x000ee20000000800 */
[----:B----4-:R-:W-:Y:S01]  /*16b0*/  @!P1 FMUL R5, R5, R5 ;  /* 0x0000000505059220 */ /* 0x010fe20000400000 */
[----:B------:R-:W-:Y:S01]  /*16c0*/  FSETP.GEU.AND P1, PT, R26, -126, PT ;  /* 0xc2fc00001a00780b */ /* 0x000fe20003f2e000 */
[----:B------:R-:W-:Y:S01]  /*16d0*/  @!P3 FMUL R53, R53, 0.5 ;  /* 0x3f0000003535b820 */ /* 0x000fe20000400000 */
[--C-:B------:R-:W-:Y:S01]  /*16e0*/  FFMA R35, R35, UR6, -R0.reuse ;  /* 0x0000000623237c23 */ /* 0x100fe20008000800 */
[--C-:B------:R-:W-:Y:S01]  /*16f0*/  FFMA R42, R42, UR6, -R0.reuse ;  /* 0x000000062a2a7c23 */ /* 0x100fe20008000800 */
[--C-:B------:R-:W-:Y:S01]  /*1700*/  FFMA R38, R38, UR6, -R0.reuse ;  /* 0x0000000626267c23 */ /* 0x100fe20008000800 */
[--C-:B------:R-:W-:Y:S01]  /*1710*/  FFMA R39, R39, UR6, -R0.reuse ;  /* 0x0000000627277c23 */ /* 0x100fe20008000800 */
[----:B------:R-:W4:Y:S01]  /*1720*/  MUFU.EX2 R11, R52 ;  /* 0x00000034000b7308 */ /* 0x000f220000000800 */
[----:B--2---:R-:W-:Y:S01]  /*1730*/  @!P4 FMUL R10, R10, R10 ;  /* 0x0000000a0a0ac220 */ /* 0x004fe20000400000 */
[----:B------:R-:W-:Y:S01]  /*1740*/  FSETP.GEU.AND P4, PT, R27, -126, PT ;  /* 0xc2fc00001b00780b */ /* 0x000fe20003f8e000 */
[----:B------:R-:W-:Y:S01]  /*1750*/  @!P6 FMUL R30, R30, 0.5 ;  /* 0x3f0000001e1ee820 */ /* 0x000fe20000400000 */
[--C-:B------:R-:W-:Y:S01]  /*1760*/  FFMA R50, R50, UR6, -R0.reuse ;  /* 0x0000000632327c23 */ /* 0x100fe20008000800 */
[--C-:B------:R-:W-:Y:S01]  /*1770*/  FFMA R43, R43, UR6, -R0.reuse ;  /* 0x000000062b2b7c23 */ /* 0x100fe20008000800 */
[--C-:B------:R-:W-:Y:S01]  /*1780*/  FFMA R46, R46, UR6, -R0.reuse ;  /* 0x000000062e2e7c23 */ /* 0x100fe20008000800 */
[----:B------:R-:W-:Y:S01]  /*1790*/  @!P1 FMUL R26, R26, 0.5 ;  /* 0x3f0000001a1a9820 */ /* 0x000fe20000400000 */
[----:B------:R-:W2:Y:S01]  /*17a0*/  MUFU.EX2 R12, R53 ;  /* 0x00000035000c7308 */ /* 0x000ea20000000800 */
[----:B---3--:R-:W-:Y:S01]  /*17b0*/  @!P5 FMUL R6, R6, R6 ;  /* 0x000000060606d220 */ /* 0x008fe20000400000 */
[----:B------:R-:W-:Y:S01]  /*17c0*/  FSETP.GEU.AND P5, PT, R31, -126, PT ;  /* 0xc2fc00001f00780b */ /* 0x000fe20003fae000 */
[--C-:B------:R-:W-:Y:S01]  /*17d0*/  FFMA R47, R47, UR6, -R0.reuse ;  /* 0x000000062f2f7c23 */ /* 0x100fe20008000800 */
[--C-:B------:R-:W-:Y:S01]  /*17e0*/  FFMA R54, R54, UR6, -R0.reuse ;  /* 0x0000000636367c23 */ /* 0x100fe20008000800 */
[--C-:B------:R-:W-:Y:S01]  /*17f0*/  FFMA R51, R51, UR6, -R0.reuse ;  /* 0x0000000633337c23 */ /* 0x100fe20008000800 */
[----:B------:R-:W-:Y:S01]  /*1800*/  FFMA R0, R55, UR6, -R0 ;  /* 0x0000000637007c23 */ /* 0x000fe20008000800 */
[----:B------:R-:W-:Y:S01]  /*1810*/  @!P4 FMUL R27, R27, 0.5 ;  /* 0x3f0000001b1bc820 */ /* 0x000fe20000400000 */
[----:B------:R3:W5:Y:S01]  /*1820*/  MUFU.EX2 R15, R30 ;  /* 0x0000001e000f7308 */ /* 0x0007620000000800 */
[----:B----4-:R-:W-:Y:S01]  /*1830*/  @!P2 FMUL R11, R11, R11 ;  /* 0x0000000b0b0ba220 */ /* 0x010fe20000400000 */
[----:B------:R-:W-:Y:S01]  /*1840*/  FSETP.GEU.AND P2, PT, R34, -126, PT ;  /* 0xc2fc00002200780b */ /* 0x000fe20003f4e000 */
[----:B------:R-:W-:Y:S01]  /*1850*/  FADD R19, R32, R9 ;  /* 0x0000000920137221 */ /* 0x000fe20000000000 */
[----:B------:R-:W-:Y:S01]  /*1860*/  FADD R21, R28, R5 ;  /* 0x000000051c157221 */ /* 0x000fe20000000000 */
[----:B------:R-:W-:Y:S01]  /*1870*/  FADD R23, R33, R6 ;  /* 0x0000000621177221 */ /* 0x000fe20000000000 */
[----:B------:R-:W-:Y:S01]  /*1880*/  FADD R22, R29, R10 ;  /* 0x0000000a1d167221 */ /* 0x000fe20000000000 */
[----:B------:R-:W-:Y:S01]  /*1890*/  @!P5 FMUL R31, R31, 0.5 ;  /* 0x3f0000001f1fd820 */ /* 0x000fe20000400000 */
[----:B------:R4:W1:Y:S01]  /*18a0*/  MUFU.EX2 R13, R26 ;  /* 0x0000001a000d7308 */ /* 0x0008620000000800 */
[----:B--2---:R-:W-:Y:S01]  /*18b0*/  @!P3 FMUL R12, R12, R12 ;  /* 0x0000000c0c0cb220 */ /* 0x004fe20000400000 */
[----:B------:R-:W-:Y:S01]  /*18c0*/  FSETP.GEU.AND P3, PT, R35, -126, PT ;  /* 0xc2fc00002300780b */ /* 0x000fe20003f6e000 */
[----:B---3--:R-:W-:Y:S01]  /*18d0*/  FADD R30, R2, R19 ;  /* 0x00000013021e7221 */ /* 0x008fe20000000000 */
[----:B------:R-:W-:Y:S01]  /*18e0*/  FADD R2, R25, R8 ;  /* 0x0000000819027221 */ /* 0x000fe20000000000 */
[----:B------:R-:W-:Y:S01]  /*18f0*/  ULOP3.LUT UR6, UR9, 0x8, URZ, 0xc, !UPT ;  /* 0x0000000809067892 */ /* 0x000fe2000f8e0c3f */
[----:B------:R-:W-:Y:S01]  /*1900*/  F2FP.F16.F32.PACK_AB R70, R10, R5 ;  /* 0x000000050a46723e */ /* 0x000fe200000000ff */
[----:B------:R-:W-:Y:S01]  /*1910*/  @!P2 FMUL R34, R34, 0.5 ;  /* 0x3f0000002222a820 */ /* 0x000fe20000400000 */
[----:B------:R2:W3:Y:S01]  /*1920*/  MUFU.EX2 R14, R27 ;  /* 0x0000001b000e7308 */ /* 0x0004e20000000800 */
[----:B-----5:R-:W-:Y:S01]  /*1930*/  @!P6 FMUL R15, R15, R15 ;  /* 0x0000000f0f0fe220 */ /* 0x020fe20000400000 */
[----:B------:R-:W-:Y:S01]  /*1940*/  FSETP.GEU.AND P6, PT, R42, -126, PT ;  /* 0xc2fc00002a00780b */ /* 0x000fe20003fce000 */
[----:B----4-:R-:W-:Y:S01]  /*1950*/  FADD R26, R36, R11 ;  /* 0x0000000b241a7221 */ /* 0x010fe20000000000 */
[----:B------:R-:W-:-:S03]  /*1960*/  FADD R2, R2, R23 ;  /* 0x0000001702027221 */ /* 0x000fc60000000000 */
[----:B------:R-:W-:Y:S01]  /*1970*/  @!P3 FMUL R35, R35, 0.5 ;  /* 0x3f0000002323b820 */ /* 0x000fe20000400000 */
[----:B------:R-:W4:Y:S01]  /*1980*/  MUFU.EX2 R16, R31 ;  /* 0x0000001f00107308 */ /* 0x000f220000000800 */
[----:B-1----:R-:W-:Y:S01]  /*1990*/  @!P1 FMUL R13, R13, R13 ;  /* 0x0000000d0d0d9220 */ /* 0x002fe20000400000 */
[----:B------:R-:W-:Y:S01]  /*19a0*/  FSETP.GEU.AND P1, PT, R38, -126, PT ;  /* 0xc2fc00002600780b */ /* 0x000fe20003f2e000 */
[----:B--2---:R-:W-:Y:S01]  /*19b0*/  FADD R27, R37, R12 ;  /* 0x0000000c251b7221 */ /* 0x004fe20000000000 */
[----:B------:R-:W-:-:S03]  /*19c0*/  FADD R21, R21, R26 ;  /* 0x0000001a15157221 */ /* 0x000fc60000000000 */
[----:B------:R-:W-:Y:S01]  /*19d0*/  @!P6 FMUL R42, R42, 0.5 ;  /* 0x3f0000002a2ae820 */ /* 0x000fe20000400000 */
[----:B------:R-:W1:Y:S01]  /*19e0*/  MUFU.EX2 R34, R34 ;  /* 0x0000002200227308 */ /* 0x000e620000000800 */
[----:B---3--:R-:W-:Y:S01]  /*19f0*/  @!P4 FMUL R14, R14, R14 ;  /* 0x0000000e0e0ec220 */ /* 0x008fe20000400000 */
[----:B------:R-:W-:Y:S01]  /*1a00*/  FSETP.GEU.AND P4, PT, R39, -126, PT ;  /* 0xc2fc00002700780b */ /* 0x000fe20003f8e000 */
[----:B------:R-:W-:Y:S01]  /*1a10*/  FADD R27, R22, R27 ;  /* 0x0000001b161b7221 */ /* 0x000fe20000000000 */
[----:B------:R-:W-:Y:S01]  /*1a20*/  FADD R21, R30, R21 ;  /* 0x000000151e157221 */ /* 0x000fe20000000000 */
[----:B------:R-:W-:Y:S02]  /*1a30*/  F2FP.F16.F32.PACK_AB R30, R37, R36 ;  /* 0x00000024251e723e */ /* 0x000fe400000000ff */
[----:B------:R-:W-:Y:S01]  /*1a40*/  @!P1 FMUL R38, R38, 0.5 ;  /* 0x3f00000026269820 */ /* 0x000fe20000400000 */
[----:B------:R-:W2:Y:S01]  /*1a50*/  MUFU.EX2 R35, R35 ;  /* 0x0000002300237308 */ /* 0x000ea20000000800 */
[----:B----4-:R-:W-:Y:S01]  /*1a60*/  @!P5 FMUL R16, R16, R16 ;  /* 0x000000101010d220 */ /* 0x010fe20000400000 */
[----:B------:R-:W-:Y:S01]  /*1a70*/  FSETP.GEU.AND P5, PT, R50, -126, PT ;  /* 0xc2fc00003200780b */ /* 0x000fe20003fae000 */
[----:B------:R-:W-:Y:S01]  /*1a80*/  FADD R2, R2, R27 ;  /* 0x0000001b02027221 */ /* 0x000fe20000000000 */
[----:B------:R-:W-:-:S02]  /*1a90*/  F2FP.F16.F32.PACK_AB R36, R6, R9 ;  /* 0x000000090624723e */ /* 0x000fc400000000ff */
[----:B------:R-:W-:Y:S01]  /*1aa0*/  F2FP.F16.F32.PACK_AB R25, R14, R13 ;  /* 0x0000000d0e19723e */ /* 0x000fe200000000ff */
[----:B------:R-:W-:Y:S01]  /*1ab0*/  @!P4 FMUL R39, R39, 0.5 ;  /* 0x3f0000002727c820 */ /* 0x000fe20000400000 */
[----:B------:R-:W3:Y:S01]  /*1ac0*/  MUFU.EX2 R31, R38 ;  /* 0x00000026001f7308 */ /* 0x000ee20000000800 */
[----:B-1----:R-:W-:Y:S01]  /*1ad0*/  @!P2 FMUL R34, R34, R34 ;  /* 0x000000222222a220 */ /* 0x002fe20000400000 */
[----:B------:R-:W-:Y:S02]  /*1ae0*/  FSETP.GEU.AND P2, PT, R43, -126, PT ;  /* 0xc2fc00002b00780b */ /* 0x000fe40003f4e000 */
[----:B------:R-:W-:-:S03]  /*1af0*/  F2FP.F16.F32.PACK_AB R27, R16, R15 ;  /* 0x0000000f101b723e */ /* 0x000fc600000000ff */
[----:B------:R-:W-:Y:S01]  /*1b00*/  @!P5 FMUL R50, R50, 0.5 ;  /* 0x3f0000003232d820 */ /* 0x000fe20000400000 */
[----:B------:R-:W1:Y:S01]  /*1b10*/  MUFU.EX2 R42, R42 ;  /* 0x0000002a002a7308 */ /* 0x000e620000000800 */
        /* <DEDUP_REMOVED lines=8> */
[----:B-1----:R-:W-:Y:S01]  /*1ba0*/  @!P6 FMUL R42, R42, R42 ;  /* 0x0000002a2a2ae220 */ /* 0x002fe20000400000 */
[----:B------:R-:W-:-:S03]  /*1bb0*/  FSETP.GEU.AND P6, PT, R54, -126, PT ;  /* 0xc2fc00003600780b */ /* 0x000fc60003fce000 */
[----:B------:R-:W-:Y:S02]  /*1bc0*/  FADD R38, R13, R42 ;  /* 0x0000002a0d267221 */ /* 0x000fe40000000000 */
[----:B------:R-:W-:Y:S01]  /*1bd0*/  @!P1 FMUL R47, R47, 0.5 ;  /* 0x3f0000002f2f9820 */ /* 0x000fe20000400000 */
[----:B------:R-:W1:Y:S01]  /*1be0*/  MUFU.EX2 R43, R43 ;  /* 0x0000002b002b7308 */ /* 0x000e620000000800 */
[----:B--2---:R-:W-:Y:S01]  /*1bf0*/  @!P4 FMUL R18, R18, R18 ;  /* 0x000000121212c220 */ /* 0x004fe20000400000 */
[----:B------:R-:W-:-:S05]  /*1c00*/  FSETP.GEU.AND P4, PT, R51, -126, PT ;  /* 0xc2fc00003300780b */ /* 0x000fca0003f8e000 */
[----:B------:R-:W-:Y:S01]  /*1c10*/  @!P6 FMUL R54, R54, 0.5 ;  /* 0x3f0000003636e820 */ /* 0x000fe20000400000 */
[----:B------:R-:W2:Y:S01]  /*1c20*/  MUFU.EX2 R46, R46 ;  /* 0x0000002e002e7308 */ /* 0x000ea20000000800 */
[----:B---3--:R-:W-:Y:S01]  /*1c30*/  @!P5 FMUL R17, R17, R17 ;  /* 0x000000111111d220 */ /* 0x008fe20000400000 */
[----:B------:R-:W-:-:S03]  /*1c40*/  FSETP.GEU.AND P5, PT, R0, -126, PT ;  /* 0xc2fc00000000780b */ /* 0x000fc60003fae000 */
[----:B------:R-:W-:Y:S02]  /*1c50*/  FADD R39, R34, R17 ;  /* 0x0000001122277221 */ /* 0x000fe40000000000 */
[----:B------:R-:W-:Y:S01]  /*1c60*/  @!P4 FMUL R51, R51, 0.5 ;  /* 0x3f0000003333c820 */ /* 0x000fe20000400000 */
[----:B------:R-:W3:Y:S01]  /*1c70*/  MUFU.EX2 R47, R47 ;  /* 0x0000002f002f7308 */ /* 0x000ee20000000800 */
[----:B-1----:R-:W-:Y:S01]  /*1c80*/  @!P2 FMUL R43, R43, R43 ;  /* 0x0000002b2b2ba220 */ /* 0x002fe20000400000 */
[----:B------:R-:W-:-:S04]  /*1c90*/  FADD R38, R38, R39 ;  /* 0x0000002726267221 */ /* 0x000fc80000000000 */
[----:B------:R-:W-:Y:S01]  /*1ca0*/  F2FP.F16.F32.PACK_AB R69, R43, R42 ;  /* 0x0000002a2b45723e */ /* 0x000fe200000000ff */
[----:B------:R-:W-:Y:S01]  /*1cb0*/  @!P5 FMUL R0, R0, 0.5 ;  /* 0x3f0000000000d820 */ /* 0x000fe20000400000 */
[----:B------:R-:W1:Y:S01]  /*1cc0*/  MUFU.EX2 R20, R51 ;  /* 0x0000003300147308 */ /* 0x000e620000000800 */
[----:B--2---:R-:W-:-:S04]  /*1cd0*/  @!P3 FMUL R46, R46, R46 ;  /* 0x0000002e2e2eb220 */ /* 0x004fc80000400000 */
[----:B------:R-:W-:-:S03]  /*1ce0*/  FADD R22, R15, R46 ;  /* 0x0000002e0f167221 */ /* 0x000fc60000000000 */
[----:B------:R-:W2:Y:S01]  /*1cf0*/  MUFU.EX2 R54, R54 ;  /* 0x0000003600367308 */ /* 0x000ea20000000800 */
[----:B---3--:R-:W-:-:S04]  /*1d00*/  @!P1 FMUL R47, R47, R47 ;  /* 0x0000002f2f2f9220 */ /* 0x008fc80000400000 */
[----:B------:R-:W-:Y:S01]  /*1d10*/  FADD R23, R16, R47 ;  /* 0x0000002f10177221 */ /* 0x000fe20000000000 */
[----:B------:R-:W-:Y:S02]  /*1d20*/  F2FP.F16.F32.PACK_AB R71, R47, R46 ;  /* 0x0000002e2f47723e */ /* 0x000fe400000000ff */
[----:B------:R3:W4:Y:S01]  /*1d30*/  MUFU.EX2 R19, R0 ;  /* 0x0000000000137308 */ /* 0x0007220000000800 */
[----:B-1----:R-:W-:-:S04]  /*1d40*/  @!P4 FMUL R20, R20, R20 ;  /* 0x000000141414c220 */ /* 0x002fc80000400000 */
[----:B------:R-:W-:Y:S01]  /*1d50*/  FADD R39, R35, R20 ;  /* 0x0000001423277221 */ /* 0x000fe20000000000 */
[----:B------:R-:W-:Y:S01]  /*1d60*/  F2FP.F16.F32.PACK_AB R37, R20, R17 ;  /* 0x000000111425723e */ /* 0x000fe200000000ff */
[----:B--2---:R-:W-:Y:S01]  /*1d70*/  @!P6 FMUL R54, R54, R54 ;  /* 0x000000363636e220 */ /* 0x004fe20000400000 */
[----:B---3--:R-:W-:-:S03]  /*1d80*/  FADD R0, R14, R43 ;  /* 0x0000002b0e007221 */ /* 0x008fc60000000000 */
[----:B------:R-:W-:Y:S01]  /*1d90*/  FADD R41, R31, R54 ;  /* 0x000000361f297221 */ /* 0x000fe20000000000 */
[----:B------:R-:W-:Y:S01]  /*1da0*/  FADD R0, R0, R39 ;  /* 0x0000002700007221 */ /* 0x000fe20000000000 */
[----:B------:R-:W-:Y:S01]  /*1db0*/  F2FP.F16.F32.PACK_AB R31, R18, R31 ;  /* 0x0000001f121f723e */ /* 0x000fe200000000ff */
[----:B----4-:R-:W-:Y:S01]  /*1dc0*/  @!P5 FMUL R19, R19, R19 ;  /* 0x000000131313d220 */ /* 0x010fe20000400000 */
[----:B------:R-:W-:Y:S01]  /*1dd0*/  FADD R41, R22, R41 ;  /* 0x0000002916297221 */ /* 0x000fe20000000000 */
[----:B------:R-:W-:Y:S02]  /*1de0*/  MOV R22, UR6 ;  /* 0x0000000600167c02 */ /* 0x000fe40008000f00 */
[----:B------:R-:W-:Y:S01]  /*1df0*/  FADD R26, R18, R19 ;  /* 0x00000013121a7221 */ /* 0x000fe20000000000 */
[----:B------:R-:W-:Y:S01]  /*1e00*/  FADD R38, R38, R41 ;  /* 0x0000002926267221 */ /* 0x000fe20000000000 */
[----:B------:R1:W-:Y:S02]  /*1e10*/  SYNCS.ARRIVE.TRANS64.A1T0 RZ, [R22+UR11], RZ ;  /* 0x000000ff16ff79a7 */ /* 0x0003e4000810000b */
[----:B------:R-:W-:Y:S01]  /*1e20*/  FADD R23, R23, R26 ;  /* 0x0000001a17177221 */ /* 0x000fe20000000000 */
[----:B------:R-:W-:-:S02]  /*1e30*/  F2FP.F16.F32.PACK_AB R26, R29, R28 ;  /* 0x0000001c1d1a723e */ /* 0x000fc400000000ff */
[----:B------:R-:W-:Y:S01]  /*1e40*/  F2FP.F16.F32.PACK_AB R28, R33, R32 ;  /* 0x00000020211c723e */ /* 0x000fe200000000ff */
[----:B------:R-:W-:Y:S01]  /*1e50*/  FADD R23, R0, R23 ;  /* 0x0000001700177221 */ /* 0x000fe20000000000 */
[----:B------:R-:W-:Y:S01]  /*1e60*/  FADD R0, R21, R2 ;  /* 0x0000000215007221 */ /* 0x000fe20000000000 */
[----:B------:R-:W-:Y:S02]  /*1e70*/  F2FP.F16.F32.PACK_AB R29, R35, R34 ;  /* 0x00000022231d723e */ /* 0x000fe400000000ff */
[----:B------:R-:W-:Y:S01]  /*1e80*/  FADD R2, R38, R23 ;  /* 0x0000001726027221 */ /* 0x000fe20000000000 */
[----:B------:R-:W-:Y:S01]  /*1e90*/  F2FP.F16.F32.PACK_AB R38, R12, R11 ;  /* 0x0000000b0c26723e */ /* 0x000fe200000000ff */
[----:B-1----:R-:W-:Y:S06]  /*1ea0*/  @!P0 BRA `(.L_x_19) ;  /* 0x0000000000048947 */ /* 0x002fec0003800000 */
[----:B------:R-:W-:Y:S01]  /*1eb0*/  BPT.TRAP 0x1 ;  /* 0x000000040000795c */ /* 0x000fe20000300000 */
.L_x_19:
[----:B------:R-:W1:Y:S02]  /*1ec0*/  SYNCS.PHASECHK.TRANS64.TRYWAIT P1, [UR37+0x3808], R56 ;  /* 0x00380838ff0075a7 */ /* 0x000e640008020165 */
[----:B-1----:R-:W-:Y:S05]  /*1ed0*/  @!P1 BRA `(.L_x_20) ;  /* 0x0000003800289947 */ /* 0x002fea0003800000 */
.L_x_90:
[----:B------:R-:W-:Y:S01]  /*1ee0*/  UIADD3 UR6, UR8, 0x80, URZ ;  /* 0x0000008008067890 */ /* 0x000fe2000fffe03f */
[----:B-1----:R-:W-:Y:S01]  /*1ef0*/  WARPGROUP.ARRIVE ;  /* 0x00000000000079c5 */ /* 0x002fe20000000000 */
[----:B------:R-:W-:Y:S01]  /*1f00*/  UMOV UR7, 0xc0000010 ;  /* 0xc000001000077882 */ /* 0x000fe20000000000 */
[----:B------:R-:W-:-:S06]  /*1f10*/  F2FP.F16.F32.PACK_AB R39, R19, R54 ;  /* 0x000000361327723e */ /* 0x000fcc00000000ff */
[----:B------:R-:W-:Y:S01]  /*1f20*/  HGMMA.64x16x16.F32 R56, R24, gdesc[UR4].tnspB, RZ, !UPT, gsb0 ;  /* 0x4020000418387df0 */ /* 0x000fe2000c0008ff */
[----:B------:R-:W-:Y:S01]  /*1f30*/  UIADD3 UR6, UR8, 0xa0, URZ ;  /* 0x000000a008067890 */ /* 0x000fe2000fffe03f */
[----:B------:R-:W-:Y:S01]  /*1f40*/  UMOV UR7, 0xc0000010 ;  /* 0xc000001000077882 */ /* 0x000fe20000000000 */
[----:B------:R-:W-:Y:S02]  /*1f50*/  WARPGROUP.DEPBAR.LE gsb0, 0x0 ;  /* 0x00008000000079c5 */ /* 0x000fe40000010000 */
[----:B------:R-:W-:-:S06]  /*1f60*/  WARPGROUP.ARRIVE ;  /* 0x00000000000079c5 */ /* 0x000fcc0000000000 */
[----:B------:R-:W-:Y:S01]  /*1f70*/  HGMMA.64x16x16.F32 R56, R28, gdesc[UR4].tnspB, R56, gsb0 ;  /* 0x402000041c387df0 */ /* 0x000fe20008000838 */
        /* <DEDUP_REMOVED lines=9> */
[----:B------:R-:W-:Y:S03]  /*2010*/  HGMMA.64x16x16.F32 R56, R36, gdesc[UR4].tnspB, R56, gsb0 ;  /* 0x4020000424387df0 */ /* 0x000fe60008000838 */
[----:B------:R-:W-:Y:S02]  /*2020*/  WARPGROUP.DEPBAR.LE gsb0, 0x0 ;  /* 0x00008000000079c5 */ /* 0x000fe40000010000 */
[----:B------:R-:W-:Y:S05]  /*2030*/  @!P0 BRA `(.L_x_21) ;  /* 0x0000000000048947 */ /* 0x000fea0003800000 */
[----:B------:R-:W-:Y:S01]  /*2040*/  BPT.TRAP 0x1 ;  /* 0x000000040000795c */ /* 0x000fe20000300000 */
.L_x_21:
[----:B------:R-:W-:Y:S02]  /*2050*/  UISETP.EQ.AND UP0, UPT, UR36, URZ, !UP0 ;  /* 0x0000003f2400728c */ /* 0x000fe4000c702270 */
[----:B------:R-:W-:Y:S02]  /*2060*/  UIADD3 UR6, UR37, 0x3828, URZ ;  /* 0x0000382825067890 */ /* 0x000fe4000fffe03f */
[----:B------:R-:W-:Y:S02]  /*2070*/  USEL UR7, URZ, 0x1, !UP0 ;  /* 0x000000013f077887 */ /* 0x000fe4000c000000 */
[----:B------:R-:W-:Y:S02]  /*2080*/  UPRMT UR6, URZ, 0x654, UR6 ;  /* 0x000006543f067896 */ /* 0x000fe40008000006 */
[----:B------:R-:W-:-:S04]  /*2090*/  USEL UR7, UR7, 0x2, UP1 ;  /* 0x0000000207077887 */ /* 0x000fc80008800000 */
[----:B------:R-:W-:-:S03]  /*20a0*/  UISETP.GT.U32.AND UP0, UPT, UR7, 0x1, UPT ;  /* 0x000000010700788c */ /* 0x000fc6000bf04070 */
[----:B------:R-:W-:Y:S03]  /*20b0*/  SYNCS.ARRIVE.TRANS64.RED.A1T0 RZ, [UR6], RZ ;  /* 0x000000ffffff79a7 */ /* 0x000fe60008100406 */
[----:B------:R-:W-:-:S13]  /*20c0*/  PLOP3.LUT P1, PT, PT, PT, UP0, 0x80, 0x0 ;  /* 0x000000000000781c */ /* 0x000fda0003f2f008 */
[----:B------:R-:W-:Y:S05]  /*20d0*/  @P1 BRA `(.L_x_22) ;  /* 0x0000000000041947 */ /* 0x000fea0003800000 */
[----:B------:R-:W-:Y:S01]  /*20e0*/  BPT.TRAP 0x1 ;  /* 0x000000040000795c */ /* 0x000fe20000300000 */
.L_x_22:
[----:B------:R-:W1:Y:S02]  /*20f0*/  LDC R5, c[0x0][0x28c] ;  /* 0x0000a300ff057b82 */ /* 0x000e640000000800 */
[----:B-1----:R-:W-:-:S13]  /*2100*/  ISETP.GE.AND P2, PT, R5, 0x41, PT ;  /* 0x000000410500780c */ /* 0x002fda0003f46270 */
[----:B------:R-:W-:Y:S05]  /*2110*/  @!P2 BRA `(.L_x_23) ;  /* 0x0000001400b4a947 */ /* 0x000fea0003800000 */
[----:B------:R-:W-:Y:S01]  /*2120*/  VIADD R5, R5, 0x3f ;  /* 0x0000003f05057836 */ /* 0x000fe20000000000 */
[----:B------:R-:W-:Y:S01]  /*2130*/  MOV R9, R4 ;  /* 0x0000000400097202 */ /* 0x000fe20000000f00 */
[----:B------:R-:W-:Y:S01]  /*2140*/  IMAD.MOV.U32 R7, RZ, RZ, R3 ;  /* 0x000000ffff077224 */ /* 0x000fe200078e0003 */
[----:B------:R-:W-:Y:S01]  /*2150*/  UMOV UR9, 0x2 ;  /* 0x0000000200097882 */ /* 0x000fe20000000000 */
[----:B------:R-:W-:Y:S01]  /*2160*/  UMOV UR11, 0x1 ;  /* 0x00000001000b7882 */ /* 0x000fe20000000000 */
[----:B------:R-:W-:Y:S01]  /*2170*/  SHF.R.S32.HI R6, RZ, 0x1f, R5 ;  /* 0x0000001fff067819 */ /* 0x000fe20000011405 */
[----:B------:R-:W-:-:S03]  /*2180*/  ULDC UR13, c[0x0][0x604] ;  /* 0x00018100000d7ab9 */ /* 0x000fc60000000800 */
[----:B------:R-:W-:Y:S01]  /*2190*/  LEA.HI R6, R6, R5, RZ, 0x6 ;  /* 0x0000000506067211 */ /* 0x000fe200078f30ff */
[----:B------:R-:W-:-:S03]  /*21a0*/  IMAD.MOV.U32 R5, RZ, RZ, RZ ;  /* 0x000000ffff057224 */ /* 0x000fc600078e00ff */
[----:B------:R-:W-:-:S07]  /*21b0*/  SHF.R.S32.HI R6, RZ, 0x6, R6 ;  /* 0x00000006ff067819 */ /* 0x000fce0000011406 */
.L_x_34:
[----:B------:R-:W-:-:S13]  /*21c0*/  PLOP3.LUT P3, PT, PT, PT, UP1, 0x80, 0x0 ;  /* 0x000000000000781c */ /* 0x000fda0003f6f018 */
[----:B------:R-:W-:Y:S05]  /*21d0*/  @!P3 BRA `(.L_x_24) ;  /* 0x000000000004b947 */ /* 0x000fea0003800000 */
[----:B------:R-:W-:Y:S01]  /*21e0*/  BPT.TRAP 0x1 ;  /* 0x000000040000795c */ /* 0x000fe20000300000 */
.L_x_24:
[----:B------:R-:W-:Y:S01]  /*21f0*/  ULEA UR6, UR9, UR37, 0x3 ;  /* 0x0000002509067291 */ /* 0x000fe2000f8e183f */
[----:B------:R-:W-:-:S08]  /*2200*/  SHF.L.U32 R3, R5, 0x1f, RZ ;  /* 0x0000001f05037819 */ /* 0x000fd000000006ff */
[----:B------:R-:W1:Y:S02]  /*2210*/  SYNCS.PHASECHK.TRANS64.TRYWAIT P2, [UR6+0x3800], R3 ;  /* 0x00380003ff0075a7 */ /* 0x000e640008040146 */
[----:B-1----:R-:W-:Y:S05]  /*2220*/  @!P2 BRA `(.L_x_25) ;  /* 0x00000034006ca947 */ /* 0x002fea0003800000 */
.L_x_91:
[----:B------:R-:W-:Y:S01]  /*2230*/  ULEA UR6, UR9, UR10, 0x7 ;  /* 0x0000000a09067291 */ /* 0x000fe2000f8e383f */
[----:B------:R-:W-:Y:S01]  /*2240*/  WARPGROUP.ARRIVE ;  /* 0x00000000000079c5 */ /* 0x000fe20000000000 */
[----:B------:R-:W-:Y:S01]  /*2250*/  UMOV UR7, 0xc0000010 ;  /* 0xc000001000077882 */ /* 0x000fe20000000000 */
[----:B------:R-:W-:-:S04]  /*2260*/  UIADD3 UR9, UR9, 0x1, URZ ;  /* 0x0000000109097890 */ /* 0x000fc8000fffe03f */
[----:B------:R-:W-:Y:S02]  /*2270*/  UISETP.NE.AND UP0, UPT, UR9, 0x5, UPT ;  /* 0x000000050900788c */ /* 0x000fe4000bf05270 */
[----:B------:R-:W-:Y:S02]  /*2280*/  HGMMA.64x64x16.F32 R24, gdesc[UR4], RZ, !UPT, gsb0 ;  /* 0x00e00000041879f0 */ /* 0x000fe4000c0008ff */
[----:B------:R-:W-:Y:S02]  /*2290*/  USEL UR6, URZ, 0x1, UP0 ;  /* 0x000000013f067887 */ /* 0x000fe40008000000 */
[----:B------:R-:W-:-:S04]  /*22a0*/  USEL UR9, UR9, URZ, UP0 ;  /* 0x0000003f09097287 */ /* 0x000fc80008000000 */
[----:B------:R-:W-:Y:S01]  /*22b0*/  LOP3.LUT R64, R5, UR6, RZ, 0x3c, !PT ;  /* 0x0000000605407c12 */ /* 0x000fe2000f8e3cff */
[----:B------:R-:W-:Y:S02]  /*22c0*/  WARPGROUP.DEPBAR.LE gsb0, 0x0 ;  /* 0x00008000000079c5 */ /* 0x000fe40000010000 */
[----:B------:R-:W-:Y:S05]  /*22d0*/  @!P3 BRA `(.L_x_26) ;  /* 0x000000000004b947 */ /* 0x000fea0003800000 */
[----:B------:R-:W-:Y:S01]  /*22e0*/  BPT.TRAP 0x1 ;  /* 0x000000040000795c */ /* 0x000fe20000300000 */
.L_x_26:
[----:B-1----:R-:W-:Y:S01]  /*22f0*/  FMNMX R4, R24, R7, !PT ;  /* 0x0000000718047209 */ /* 0x002fe20007800000 */
[----:B------:R-:W-:Y:S01]  /*2300*/  ULEA UR6, UR9, UR37, 0x3 ;  /* 0x0000002509067291 */ /* 0x000fe2000f8e183f */
[----:B------:R-:W-:Y:S02]  /*2310*/  FMNMX R10, R26, R9, !PT ;  /* 0x000000091a0a7209 */ /* 0x000fe40007800000 */
        /* <DEDUP_REMOVED lines=15> */
[----:B------:R-:W1:Y:S02]  /*2410*/  SHFL.BFLY PT, R3, R4, 0x1, 0x1f ;  /* 0x0c201f0004037f89 */ /* 0x000e6400000e0000 */
[----:B-1----:R-:W-:Y:S02]  /*2420*/  FMNMX R5, R4, R3, !PT ;  /* 0x0000000304057209 */ /* 0x002fe40007800000 */
[----:B------:R-:W-:-:S03]  /*2430*/  FMNMX R3, R27, R10, !PT ;  /* 0x0000000a1b037209 */ /* 0x000fc60007800000 */
[----:B------:R-:W1:Y:S01]  /*2440*/  SHFL.BFLY PT, R8, R5, 0x2, 0x1f ;  /* 0x0c401f0005087f89 */ /* 0x000e6200000e0000 */
[----:B------:R-:W-:-:S04]  /*2450*/  FMNMX R10, R30, R3, !PT ;  /* 0x000000031e0a7209 */ /* 0x000fc80007800000 */
[----:B------:R-:W-:-:S04]  /*2460*/  FMNMX R3, R31, R10, !PT ;  /* 0x0000000a1f037209 */ /* 0x000fc80007800000 */
[----:B------:R-:W-:-:S04]  /*2470*/  FMNMX R10, R34, R3, !PT ;  /* 0x00000003220a7209 */ /* 0x000fc80007800000 */
[----:B------:R-:W-:Y:S02]  /*2480*/  FMNMX R11, R35, R10, !PT ;  /* 0x0000000a230b7209 */ /* 0x000fe40007800000 */
[----:B-1----:R-:W-:Y:S02]  /*2490*/  FMNMX R3, R5, R8, !PT ;  /* 0x0000000805037209 */ /* 0x002fe40007800000 */
[----:B------:R-:W-:Y:S02]  /*24a0*/  FMNMX R8, R38, R11, !PT ;  /* 0x0000000b26087209 */ /* 0x000fe40007800000 */
[----:B------:R-:W-:Y:S02]  /*24b0*/  FSETP.NEU.AND P2, PT, R3, -INF , PT ;  /* 0xff8000000300780b */ /* 0x000fe40003f4d000 */
[----:B------:R-:W-:Y:S02]  /*24c0*/  FMNMX R11, R39, R8, !PT ;  /* 0x00000008270b7209 */ /* 0x000fe40007800000 */
[----:B------:R-:W-:-:S02]  /*24d0*/  FSEL R8, R3, RZ, P2 ;  /* 0x000000ff03087208 */ /* 0x000fc40001000000 */
[----:B------:R-:W-:-:S03]  /*24e0*/  FMNMX R4, R42, R11, !PT ;  /* 0x0000000b2a047209 */ /* 0x000fc60007800000 */
[C---:B------:R-:W-:Y:S01]  /*24f0*/  FMUL R5, R8.reuse, UR13 ;  /* 0x0000000d08057c20 */ /* 0x040fe20008400000 */
[----:B------:R-:W-:Y:S01]  /*2500*/  FMNMX R11, R43, R4, !PT ;  /* 0x000000042b0b7209 */ /* 0x000fe20007800000 */
[----:B------:R-:W-:Y:S02]  /*2510*/  FADD R8, -R8, R7 ;  /* 0x0000000708087221 */ /* 0x000fe40000000100 */
[--C-:B------:R-:W-:Y:S01]  /*2520*/  FFMA R24, R24, UR13, -R5.reuse ;  /* 0x0000000d18187c23 */ /* 0x100fe20008000805 */
[--C-:B------:R-:W-:Y:S01]  /*2530*/  FFMA R25, R25, UR13, -R5.reuse ;  /* 0x0000000d19197c23 */ /* 0x100fe20008000805 */
[----:B------:R-:W-:Y:S01]  /*2540*/  FMNMX R4, R46, R11, !PT ;  /* 0x0000000b2e047209 */ /* 0x000fe20007800000 */
[--C-:B------:R-:W-:Y:S01]  /*2550*/  FFMA R28, R28, UR13, -R5.reuse ;  /* 0x0000000d1c1c7c23 */ /* 0x100fe20008000805 */
        /* <DEDUP_REMOVED lines=12> */
[--C-:B------:R-:W-:Y:S01]  /*2620*/  FFMA R40, R40, UR13, -R5.reuse ;  /* 0x0000000d28287c23 */ /* 0x100fe20008000805 */
[----:B------:R-:W-:Y:S01]  /*2630*/  FSETP.GEU.AND P6, PT, R29, -126, PT ;  /* 0xc2fc00001d00780b */ /* 0x000fe20003fce000 */
[----:B------:R-:W-:Y:S01]  /*2640*/  @!P2 FMUL R24, R24, 0.5 ;  /* 0x3f0000001818a820 */ /* 0x000fe20000400000 */
[----:B------:R-:W-:Y:S01]  /*2650*/  FMNMX R11, R51, R4, !PT ;  /* 0x00000004330b7209 */ /* 0x000fe20007800000 */
[----:B------:R-:W-:Y:S01]  /*2660*/  @!P3 FMUL R25, R25, 0.5 ;  /* 0x3f0000001919b820 */ /* 0x000fe20000400000 */
[--C-:B------:R-:W-:Y:S01]  /*2670*/  FFMA R44, R44, UR13, -R5.reuse ;  /* 0x0000000d2c2c7c23 */ /* 0x100fe20008000805 */
[--C-:B------:R-:W-:Y:S01]  /*2680*/  FFMA R45, R45, UR13, -R5.reuse ;  /* 0x0000000d2d2d7c23 */ /* 0x100fe20008000805 */
[----:B------:R-:W-:Y:S01]  /*2690*/  FMNMX R4, R54, R11, !PT ;  /* 0x0000000b36047209 */ /* 0x000fe20007800000 */
[----:B------:R-:W1:Y:S01]  /*26a0*/  MUFU.EX2 R24, R24 ;  /* 0x0000001800187308 */ /* 0x000e620000000800 */
[----:B------:R-:W-:Y:S01]  /*26b0*/  @!P4 FMUL R28, R28, 0.5 ;  /* 0x3f0000001c1cc820 */ /* 0x000fe20000400000 */
[--C-:B------:R-:W-:Y:S01]  /*26c0*/  FFMA R48, R48, UR13, -R5.reuse ;  /* 0x0000000d30307c23 */ /* 0x100fe20008000805 */
[----:B------:R-:W-:Y:S01]  /*26d0*/  FMNMX R4, R55, R4, !PT ;  /* 0x0000000437047209 */ /* 0x000fe20007800000 */
[----:B------:R-:W-:Y:S01]  /*26e0*/  @!P5 FMUL R32, R32, 0.5 ;  /* 0x3f0000002020d820 */ /* 0x000fe20000400000 */
[--C-:B------:R-:W-:Y:S01]  /*26f0*/  FFMA R49, R49, UR13, -R5.reuse ;  /* 0x0000000d31317c23 */ /* 0x100fe20008000805 */
[----:B------:R-:W-:Y:S01]  /*2700*/  @!P6 FMUL R29, R29, 0.5 ;  /* 0x3f0000001d1de820 */ /* 0x000fe20000400000 */
[--C-:B------:R-:W-:Y:S01]  /*2710*/  FFMA R52, R52, UR13, -R5.reuse ;  /* 0x0000000d34347c23 */ /* 0x100fe20008000805 */
[----:B------:R-:W2:Y:S01]  /*2720*/  MUFU.EX2 R25, R25 ;  /* 0x0000001900197308 */ /* 0x000ea20000000800 */
[----:B------:R-:W3:Y:S01]  /*2730*/  SHFL.BFLY PT, R11, R4, 0x1, 0x1f ;  /* 0x0c201f00040b7f89 */ /* 0x000ee200000e0000 */
[----:B------:R-:W-:Y:S01]  /*2740*/  FFMA R53, R53, UR13, -R5 ;  /* 0x0000000d35357c23 */ /* 0x000fe20008000805 */
[----:B------:R-:W-:-:S05]  /*2750*/  FMUL R8, R8, UR13 ;  /* 0x0000000d08087c20 */ /* 0x000fca0008400000 */
[----:B------:R-:W4:Y:S01]  /*2760*/  MUFU.EX2 R28, R28 ;  /* 0x0000001c001c7308 */ /* 0x000f220000000800 */
[----:B-1----:R-:W-:Y:S01]  /*2770*/  @!P2 FMUL R24, R24, R24 ;  /* 0x000000181818a220 */ /* 0x002fe20000400000 */
[----:B------:R-:W-:-:S06]  /*2780*/  FSETP.GEU.AND P2, PT, R33, -126, PT ;  /* 0xc2fc00002100780b */ /* 0x000fcc0003f4e000 */
[----:B------:R-:W1:Y:S01]  /*2790*/  MUFU.EX2 R32, R32 ;  /* 0x0000002000207308 */ /* 0x000e620000000800 */
[----:B--2---:R-:W-:Y:S01]  /*27a0*/  @!P3 FMUL R25, R25, R25 ;  /* 0x000000191919b220 */ /* 0x004fe20000400000 */
[----:B------:R-:W-:-:S05]  /*27b0*/  FSETP.GEU.AND P3, PT, R36, -126, PT ;  /* 0xc2fc00002400780b */ /* 0x000fca0003f6e000 */
[----:B------:R-:W-:Y:S01]  /*27c0*/  @!P2 FMUL R33, R33, 0.5 ;  /* 0x3f0000002121a820 */ /* 0x000fe20000400000 */
[----:B------:R-:W2:Y:S01]  /*27d0*/  MUFU.EX2 R29, R29 ;  /* 0x0000001d001d7308 */ /* 0x000ea20000000800 */
[----:B----4-:R-:W-:Y:S01]  /*27e0*/  @!P4 FMUL R28, R28, R28 ;  /* 0x0000001c1c1cc220 */ /* 0x010fe20000400000 */
[----:B------:R-:W-:Y:S02]  /*27f0*/  FSETP.GEU.AND P4, PT, R37, -126, PT ;  /* 0xc2fc00002500780b */ /* 0x000fe40003f8e000 */
[----:B---3--:R-:W-:-:S03]  /*2800*/  FMNMX R4, R4, R11, !PT ;  /* 0x0000000b04047209 */ /* 0x008fc60007800000 */
[----:B------:R-:W-:Y:S01]  /*2810*/  @!P3 FMUL R36, R36, 0.5 ;  /* 0x3f0000002424b820 */ /* 0x000fe20000400000 */
[----:B------:R-:W3:Y:S01]  /*2820*/  MUFU.EX2 R33, R33 ;  /* 0x0000002100217308 */ /* 0x000ee20000000800 */
[----:B-1----:R-:W-:Y:S01]  /*2830*/  @!P5 FMUL R32, R32, R32 ;  /* 0x000000202020d220 */ /* 0x002fe20000400000 */
[----:B------:R-:W-:Y:S01]  /*2840*/  FSETP.GEU.AND P5, PT, R41, -126, PT ;  /* 0xc2fc00002900780b */ /* 0x000fe20003fae000 */
[----:B------:R-:W1:Y:S04]  /*2850*/  SHFL.BFLY PT, R15, R4, 0x2, 0x1f ;  /* 0x0c401f00040f7f89 */ /* 0x000e6800000e0000 */
[----:B------:R-:W-:Y:S01]  /*2860*/  @!P4 FMUL R37, R37, 0.5 ;  /* 0x3f0000002525c820 */ /* 0x000fe20000400000 */
[----:B------:R-:W4:Y:S01]  /*2870*/  MUFU.EX2 R36, R36 ;  /* 0x0000002400247308 */ /* 0x000f220000000800 */
        /* <DEDUP_REMOVED lines=8> */
[----:B----4-:R-:W-:Y:S01]  /*2900*/  @!P3 FMUL R36, R36, R36 ;  /* 0x000000242424b220 */ /* 0x010fe20000400000 */
[----:B------:R-:W-:Y:S02]  /*2910*/  FSETP.GEU.AND P3, PT, R45, -126, PT ;  /* 0xc2fc00002d00780b */ /* 0x000fe40003f6e000 */
[----:B-1----:R-:W-:-:S03]  /*2920*/  FMNMX R4, R4, R15, !PT ;  /* 0x0000000f04047209 */ /* 0x002fc60007800000 */
        /* <DEDUP_REMOVED lines=12> */
[----:B------:R-:W-:-:S04]  /*29f0*/  FSETP.NEU.AND P6, PT, R4, -INF , PT ;  /* 0xff8000000400780b */ /* 0x000fc80003fcd000 */
[----:B------:R-:W-:Y:S01]  /*2a00*/  FSEL R18, R4, RZ, P6 ;  /* 0x000000ff04127208 */ /* 0x000fe20003000000 */
[----:B------:R-:W-:Y:S01]  /*2a10*/  @!P5 FMUL R49, R49, 0.5 ;  /* 0x3f0000003131d820 */ /* 0x000fe20000400000 */
[----:B------:R-:W-:Y:S01]  /*2a20*/  FSETP.GEU.AND P6, PT, R52, -126, PT ;  /* 0xc2fc00003400780b */ /* 0x000fe20003fce000 */
[----:B--2---:R-:W-:Y:S01]  /*2a30*/  @!P2 FMUL R13, R13, R13 ;  /* 0x0000000d0d0da220 */ /* 0x004fe20000400000 */
[----:B------:R-:W1:Y:S01]  /*2a40*/  MUFU.EX2 R15, R48 ;  /* 0x00000030000f7308 */ /* 0x000e620000000800 */
[C---:B------:R-:W-:Y:S01]  /*2a50*/  FMUL R17, R18.reuse, UR13 ;  /* 0x0000000d12117c20 */ /* 0x040fe20008400000 */
[----:B------:R-:W-:Y:S01]  /*2a60*/  FSETP.GEU.AND P2, PT, R53, -126, PT ;  /* 0xc2fc00003500780b */ /* 0x000fe20003f4e000 */
[----:B------:R-:W-:Y:S01]  /*2a70*/  FADD R18, -R18, R9 ;  /* 0x0000000912127221 */ /* 0x000fe20000000100 */
[----:B------:R-:W-:Y:S01]  /*2a80*/  F2FP.F16.F32.PACK_AB R68, R10, R11 ;  /* 0x0000000b0a44723e */ /* 0x000fe200000000ff */
[--C-:B------:R-:W-:Y:S01]  /*2a90*/  FFMA R26, R26, UR13, -R17.reuse ;  /* 0x0000000d1a1a7c23 */ /* 0x100fe20008000811 */
[--C-:B------:R-:W-:Y:S01]  /*2aa0*/  FFMA R27, R27, UR13, -R17.reuse ;  /* 0x0000000d1b1b7c23 */ /* 0x100fe20008000811 */
[----:B---3--:R-:W-:Y:S01]  /*2ab0*/  @!P3 FMUL R12, R12, R12 ;  /* 0x0000000c0c0cb220 */ /* 0x008fe20000400000 */
[----:B------:R-:W2:Y:S01]  /*2ac0*/  MUFU.EX2 R14, R49 ;  /* 0x00000031000e7308 */ /* 0x000ea20000000800 */
[--C-:B------:R-:W-:Y:S01]  /*2ad0*/  FFMA R19, R30, UR13, -R17.reuse ;  /* 0x0000000d1e137c23 */ /* 0x100fe20008000811 */
[----:B------:R-:W-:Y:S01]  /*2ae0*/  FSETP.GEU.AND P3, PT, R26, -126, PT ;  /* 0xc2fc00001a00780b */ /* 0x000fe20003f6e000 */
[----:B------:R-:W-:Y:S01]  /*2af0*/  @!P6 FMUL R52, R52, 0.5 ;  /* 0x3f0000003434e820 */ /* 0x000fe20000400000 */
[--C-:B------:R-:W-:Y:S01]  /*2b00*/  FFMA R31, R31, UR13, -R17.reuse ;  /* 0x0000000d1f1f7c23 */ /* 0x100fe20008000811 */
[--C-:B------:R-:W-:Y:S01]  /*2b10*/  FFMA R20, R34, UR13, -R17.reuse ;  /* 0x0000000d22147c23 */ /* 0x100fe20008000811 */
[--C-:B------:R-:W-:Y:S01]  /*2b20*/  FFMA R22, R35, UR13, -R17.reuse ;  /* 0x0000000d23167c23 */ /* 0x100fe20008000811 */
[----:B------:R-:W-:Y:S01]  /*2b30*/  @!P2 FMUL R53, R53, 0.5 ;  /* 0x3f0000003535a820 */ /* 0x000fe20000400000 */
[----:B------:R-:W3:Y:S01]  /*2b40*/  MUFU.EX2 R5, R52 ;  /* 0x0000003400057308 */ /* 0x000ee20000000800 */
[----:B-1----:R-:W-:Y:S01]  /*2b50*/  @!P4 FMUL R15, R15, R15 ;  /* 0x0000000f0f0fc220 */ /* 0x002fe20000400000 */
[----:B------:R-:W-:Y:S01]  /*2b60*/  FSETP.GEU.AND P4, PT, R27, -126, PT ;  /* 0xc2fc00001b00780b */ /* 0x000fe20003f8e000 */
[--C-:B------:R-:W-:Y:S01]  /*2b70*/  FFMA R39, R39, UR13, -R17.reuse ;  /* 0x0000000d27277c23 */ /* 0x100fe20008000811 */
[--C-:B------:R-:W-:Y:S01]  /*2b80*/  FFMA R42, R42, UR13, -R17.reuse ;  /* 0x0000000d2a2a7c23 */ /* 0x100fe20008000811 */
[--C-:B------:R-:W-:Y:S01]  /*2b90*/  FFMA R43, R43, UR13, -R17.reuse ;  /* 0x0000000d2b2b7c23 */ /* 0x100fe20008000811 */
[--C-:B------:R-:W-:Y:S01]  /*2ba0*/  FFMA R46, R46, UR13, -R17.reuse ;  /* 0x0000000d2e2e7c23 */ /* 0x100fe20008000811 */
[----:B------:R-:W-:Y:S01]  /*2bb0*/  @!P3 FMUL R26, R26, 0.5 ;  /* 0x3f0000001a1ab820 */ /* 0x000fe20000400000 */
[----:B------:R-:W1:Y:S01]  /*2bc0*/  MUFU.EX2 R16, R53 ;  /* 0x0000003500107308 */ /* 0x000e620000000800 */
[----:B--2---:R-:W-:Y:S01]  /*2bd0*/  @!P5 FMUL R14, R14, R14 ;  /* 0x0000000e0e0ed220 */ /* 0x004fe20000400000 */
[----:B------:R-:W-:Y:S01]  /*2be0*/  FSETP.GEU.AND P5, PT, R19, -126, PT ;  /* 0xc2fc00001300780b */ /* 0x000fe20003fae000 */
[--C-:B------:R-:W-:Y:S01]  /*2bf0*/  FFMA R47, R47, UR13, -R17.reuse ;  /* 0x0000000d2f2f7c23 */ /* 0x100fe20008000811 */
[--C-:B------:R-:W-:Y:S01]  /*2c00*/  FFMA R51, R51, UR13, -R17.reuse ;  /* 0x0000000d33337c23 */ /* 0x100fe20008000811 */
[--C-:B------:R-:W-:Y:S01]  /*2c10*/  FFMA R50, R50, UR13, -R17.reuse ;  /* 0x0000000d32327c23 */ /* 0x100fe20008000811 */
[----:B------:R-:W-:Y:S01]  /*2c20*/  FFMA R54, R54, UR13, -R17 ;  /* 0x0000000d36367c23 */ /* 0x000fe20008000811 */
[----:B------:R-:W-:Y:S01]  /*2c30*/  @!P4 FMUL R27, R27, 0.5 ;  /* 0x3f0000001b1bc820 */ /* 0x000fe20000400000 */
[----:B------:R2:W4:Y:S01]  /*2c40*/  MUFU.EX2 R21, R26 ;  /* 0x0000001a00157308 */ /* 0x0005220000000800 */
[----:B---3--:R-:W-:Y:S01]  /*2c50*/  @!P6 FMUL R5, R5, R5 ;  /* 0x000000050505e220 */ /* 0x008fe20000400000 */
[----:B------:R-:W-:Y:S01]  /*2c60*/  FSETP.GEU.AND P6, PT, R31, -126, PT ;  /* 0xc2fc00001f00780b */ /* 0x000fe20003fce000 */
[----:B------:R-:W-:Y:S01]  /*2c70*/  FADD R9, R29, R12 ;  /* 0x0000000c1d097221 */ /* 0x000fe20000000000 */
[----:B------:R-:W-:-:S03]  /*2c80*/  F2FP.F16.F32.PACK_AB R70, R12, R13 ;  /* 0x0000000d0c46723e */ /* 0x000fc600000000ff */
[----:B------:R-:W-:Y:S01]  /*2c90*/  @!P5 FMUL R19, R19, 0.5 ;  /* 0x3f0000001313d820 */ /* 0x000fe20000400000 */
[----:B------:R-:W3:Y:S01]  /*2ca0*/  MUFU.EX2 R30, R27 ;  /* 0x0000001b001e7308 */ /* 0x000ee20000000800 */
[----:B-1----:R-:W-:Y:S01]  /*2cb0*/  @!P2 FMUL R16, R16, R16 ;  /* 0x000000101010a220 */ /* 0x002fe20000400000 */
[----:B------:R-:W-:Y:S01]  /*2cc0*/  FSETP.GEU.AND P2, PT, R20, -126, PT ;  /* 0xc2fc00001400780b */ /* 0x000fe20003f4e000 */
[--C-:B--2---:R-:W-:Y:S01]  /*2cd0*/  FFMA R26, R38, UR13, -R17.reuse ;  /* 0x0000000d261a7c23 */ /* 0x104fe20008000811 */
[----:B------:R-:W-:-:S03]  /*2ce0*/  FFMA R17, R55, UR13, -R17 ;  /* 0x0000000d37117c23 */ /* 0x000fc60008000811 */
[----:B------:R-:W-:Y:S01]  /*2cf0*/  @!P6 FMUL R31, R31, 0.5 ;  /* 0x3f0000001f1fe820 */ /* 0x000fe20000400000 */
[----:B------:R-:W1:Y:S01]  /*2d00*/  MUFU.EX2 R23, R19 ;  /* 0x0000001300177308 */ /* 0x000e620000000800 */
[----:B----4-:R-:W-:Y:S01]  /*2d10*/  @!P3 FMUL R21, R21, R21 ;  /* 0x000000151515b220 */ /* 0x010fe20000400000 */
[----:B------:R-:W-:-:S05]  /*2d20*/  FSETP.GEU.AND P3, PT, R22, -126, PT ;  /* 0xc2fc00001600780b */ /* 0x000fca0003f6e000 */
[----:B------:R-:W-:Y:S01]  /*2d30*/  @!P2 FMUL R20, R20, 0.5 ;  /* 0x3f0000001414a820 */ /* 0x000fe20000400000 */
[----:B------:R-:W2:Y:S01]  /*2d40*/  MUFU.EX2 R34, R31 ;  /* 0x0000001f00227308 */ /* 0x000ea20000000800 */
[----:B---3--:R-:W-:Y:S01]  /*2d50*/  @!P4 FMUL R30, R30, R30 ;  /* 0x0000001e1e1ec220 */ /* 0x008fe20000400000 */
[----:B------:R-:W-:-:S05]  /*2d60*/  FSETP.GEU.AND P4, PT, R26, -126, PT ;  /* 0xc2fc00001a00780b */ /* 0x000fca0003f8e000 */
[----:B------:R-:W-:Y:S01]  /*2d70*/  @!P3 FMUL R22, R22, 0.5 ;  /* 0x3f0000001616b820 */ /* 0x000fe20000400000 */
[----:B------:R3:W4:Y:S01]  /*2d80*/  MUFU.EX2 R35, R20 ;  /* 0x0000001400237308 */ /* 0x0007220000000800 */
[----:B-1----:R-:W-:Y:S01]  /*2d90*/  @!P5 FMUL R23, R23, R23 ;  /* 0x000000171717d220 */ /* 0x002fe20000400000 */
[----:B------:R-:W-:-:S05]  /*2da0*/  FSETP.GEU.AND P5, PT, R39, -126, PT ;  /* 0xc2fc00002700780b */ /* 0x000fca0003fae000 */
[----:B------:R-:W-:Y:S01]  /*2db0*/  @!P4 FMUL R26, R26, 0.5 ;  /* 0x3f0000001a1ac820 */ /* 0x000fe20000400000 */
[----:B------:R1:W5:Y:S01]  /*2dc0*/  MUFU.EX2 R38, R22 ;  /* 0x0000001600267308 */ /* 0x0003620000000800 */
[----:B--2---:R-:W-:Y:S01]  /*2dd0*/  @!P6 FMUL R34, R34, R34 ;  /* 0x000000222222e220 */ /* 0x004fe20000400000 */
[----:B------:R-:W-:Y:S01]  /*2de0*/  FSETP.GEU.AND P6, PT, R42, -126, PT ;  /* 0xc2fc00002a00780b */ /* 0x000fe20003fce000 */
[----:B---3--:R-:W-:-:S04]  /*2df0*/  FADD R20, R37, R16 ;  /* 0x0000001025147221 */ /* 0x008fc80000000000 */
[----:B------:R-:W-:Y:S01]  /*2e00*/  @!P5 FMUL R39, R39, 0.5 ;  /* 0x3f0000002727d820 */ /* 0x000fe20000400000 */
[----:B------:R2:W3:Y:S01]  /*2e10*/  MUFU.EX2 R31, R26 ;  /* 0x0000001a001f7308 */ /* 0x0004e20000000800 */
[----:B----4-:R-:W-:Y:S01]  /*2e20*/  @!P2 FMUL R35, R35, R35 ;  /* 0x000000232323a220 */ /* 0x010fe20000400000 */
[----:B------:R-:W-:Y:S01]  /*2e30*/  FSETP.GEU.AND P2, PT, R43, -126, PT ;  /* 0xc2fc00002b00780b */ /* 0x000fe20003f4e000 */
[----:B-1----:R-:W-:Y:S01]  /*2e40*/  FADD R22, R9, R20 ;  /* 0x0000001409167221 */ /* 0x002fe20000000000 */
[----:B------:R-:W-:Y:S01]  /*2e50*/  FADD R20, R36, R5 ;  /* 0x0000000524147221 */ /* 0x000fe20000000000 */
[----:B------:R-:W-:Y:S01]  /*2e60*/  FADD R9, R24, R11 ;  /* 0x0000000b18097221 */ /* 0x000fe20000000000 */
[----:B------:R-:W-:Y:S01]  /*2e70*/  F2FP.F16.F32.PACK_AB R24, R25, R24 ;  /* 0x000000181918723e */ /* 0x000fe200000000ff */
[----:B------:R-:W-:Y:S01]  /*2e80*/  @!P6 FMUL R42, R42, 0.5 ;  /* 0x3f0000002a2ae820 */ /* 0x000fe20000400000 */
[----:B------:R-:W1:Y:S01]  /*2e90*/  MUFU.EX2 R40, R39 ;  /* 0x0000002700287308 */ /* 0x000e620000000800 */
[----:B-----5:R-:W-:Y:S01]  /*2ea0*/  @!P3 FMUL R38, R38, R38 ;  /* 0x000000262626b220 */ /* 0x020fe20000400000 */
[----:B------:R-:W-:Y:S01]  /*2eb0*/  FSETP.GEU.AND P3, PT, R46, -126, PT ;  /* 0xc2fc00002e00780b */ /* 0x000fe20003f6e000 */
[----:B--2---:R-:W-:Y:S01]  /*2ec0*/  FMUL R26, R18, UR13 ;  /* 0x0000000d121a7c20 */ /* 0x004fe20008400000 */
[----:B------:R-:W-:Y:S01]  /*2ed0*/  FADD R18, R33, R14 ;  /* 0x0000000e21127221 */ /* 0x000fe20000000000 */
[----:B------:R-:W-:-:S02]  /*2ee0*/  F2FP.F16.F32.PACK_AB R25, R30, R21 ;  /* 0x000000151e19723e */ /* 0x000fc400000000ff */
[----:B------:R-:W-:Y:S01]  /*2ef0*/  @!P2 FMUL R43, R43, 0.5 ;  /* 0x3f0000002b2ba820 */ /* 0x000fe20000400000 */
[----:B------:R-:W2:Y:S01]  /*2f00*/  MUFU.EX2 R42, R42 ;  /* 0x0000002a002a7308 */ /* 0x000ea20000000800 */
[----:B---3--:R-:W-:Y:S01]  /*2f10*/  @!P4 FMUL R31, R31, R31 ;  /* 0x0000001f1f1fc220 */ /* 0x008fe20000400000 */
[----:B------:R-:W-:Y:S01]  /*2f20*/  FSETP.GEU.AND P4, PT, R47, -126, PT ;  /* 0xc2fc00002f00780b */ /* 0x000fe20003f8e000 */
[----:B------:R-:W-:Y:S01]  /*2f30*/  FADD R19, R7, R18 ;  /* 0x0000001207137221 */ /* 0x000fe20000000000 */
[----:B------:R-:W-:-:S03]  /*2f40*/  FADD R18, R32, R15 ;  /* 0x0000000f20127221 */ /* 0x000fc60000000000 */
[----:B------:R-:W-:Y:S01]  /*2f50*/  @!P3 FMUL R46, R46, 0.5 ;  /* 0x3f0000002e2eb820 */ /* 0x000fe20000400000 */
[----:B------:R-:W3:Y:S01]  /*2f60*/  MUFU.EX2 R43, R43 ;  /* 0x0000002b002b7308 */ /* 0x000ee20000000800 */
[----:B-1----:R-:W-:Y:S01]  /*2f70*/  @!P5 FMUL R40, R40, R40 ;  /* 0x000000282828d220 */ /* 0x002fe20000400000 */
[----:B------:R-:W-:Y:S01]  /*2f80*/  FSETP.GEU.AND P5, PT, R51, -126, PT ;  /* 0xc2fc00003300780b */ /* 0x000fe20003fae000 */
[----:B------:R-:W-:Y:S01]  /*2f90*/  FADD R9, R9, R18 ;  /* 0x0000001209097221 */ /* 0x000fe20000000000 */
[----:B------:R-:W-:-:S03]  /*2fa0*/  FADD R22, R19, R22 ;  /* 0x0000001613167221 */ /* 0x000fc60000000000 */
        /* <DEDUP_REMOVED lines=12> */
[----:B-1----:R-:W-:Y:S01]  /*3070*/  @!P3 FMUL R46, R46, R46 ;  /* 0x0000002e2e2eb220 */ /* 0x002fe20000400000 */
[----:B------:R-:W-:Y:S02]  /*3080*/  FSETP.GEU.AND P3, PT, R17, -126, PT ;  /* 0xc2fc00001100780b */ /* 0x000fe40003f6e000 */
[----:B------:R-:W-:Y:S01]  /*3090*/  F2FP.F16.F32.PACK_AB R69, R43, R42 ;  /* 0x0000002a2b45723e */ /* 0x000fe200000000ff */
[----:B------:R-:W-:Y:S01]  /*30a0*/  FADD R18, R23, R46 ;  /* 0x0000002e17127221 */ /* 0x000fe20000000000 */
[----:B------:R-:W-:Y:S01]  /*30b0*/  F2FP.F16.F32.PACK_AB R36, R14, R15 ;  /* 0x0000000f0e24723e */ /* 0x000fe200000000ff */
[----:B------:R-:W-:Y:S01]  /*30c0*/  @!P2 FMUL R54, R54, 0.5 ;  /* 0x3f0000003636a820 */ /* 0x000fe20000400000 */
[----:B------:R-:W1:Y:S01]  /*30d0*/  MUFU.EX2 R50, R50 ;  /* 0x0000003200327308 */ /* 0x000e620000000800 */
[----:B--2---:R-:W-:Y:S01]  /*30e0*/  @!P4 FMUL R47, R47, R47 ;  /* 0x0000002f2f2fc220 */ /* 0x004fe20000400000 */
[----:B------:R-:W-:-:S04]  /*30f0*/  FSETP.GEU.AND P4, PT, R8, -126, PT ;  /* 0xc2fc00000800780b */ /* 0x000fc80003f8e000 */
[----:B------:R-:W-:Y:S01]  /*3100*/  F2FP.F16.F32.PACK_AB R71, R47, R46 ;  /* 0x0000002e2f47723e */ /* 0x000fe200000000ff */
[----:B------:R-:W-:Y:S01]  /*3110*/  @!P3 FMUL R17, R17, 0.5 ;  /* 0x3f0000001111b820 */ /* 0x000fe20000400000 */
[----:B------:R-:W2:Y:S01]  /*3120*/  MUFU.EX2 R54, R54 ;  /* 0x0000003600367308 */ /* 0x000ea20000000800 */
[----:B---3--:R-:W-:Y:S01]  /*3130*/  @!P5 FMUL R51, R51, R51 ;  /* 0x000000333333d220 */ /* 0x008fe20000400000 */
[----:B------:R-:W-:-:S03]  /*3140*/  FSETP.GEU.AND P5, PT, R26, -126, PT ;  /* 0xc2fc00001a00780b */ /* 0x000fc60003fae000 */
[----:B------:R-:W-:Y:S02]  /*3150*/  FADD R44, R38, R51 ;  /* 0x00000033262c7221 */ /* 0x000fe40000000000 */
[----:B------:R-:W-:Y:S01]  /*3160*/  @!P4 FMUL R8, R8, 0.5 ;  /* 0x3f0000000808c820 */ /* 0x000fe20000400000 */
[----:B------:R3:W4:Y:S01]  /*3170*/  MUFU.EX2 R39, R17 ;  /* 0x0000001100277308 */ /* 0x0007220000000800 */
[----:B-1----:R-:W-:Y:S01]  /*3180*/  @!P6 FMUL R50, R50, R50 ;  /* 0x000000323232e220 */ /* 0x002fe20000400000 */
[----:B------:R-:W-:Y:S01]  /*3190*/  FADD R48, R27, R44 ;  /* 0x0000002c1b307221 */ /* 0x000fe20000000000 */
[----:B------:R-:W-:Y:S02]  /*31a0*/  FADD R27, R34, R47 ;  /* 0x0000002f221b7221 */ /* 0x000fe40000000000 */
[----:B------:R-:W-:Y:S01]  /*31b0*/  FADD R41, R35, R50 ;  /* 0x0000003223297221 */ /* 0x000fe20000000000 */
[----:B------:R-:W-:Y:S01]  /*31c0*/  F2FP.F16.F32.PACK_AB R37, R51, R50 ;  /* 0x000000323325723e */ /* 0x000fe200000000ff */
[----:B------:R-:W-:Y:S01]  /*31d0*/  @!P5 FMUL R26, R26, 0.5 ;  /* 0x3f0000001a1ad820 */ /* 0x000fe20000400000 */
[----:B------:R1:W5:Y:S01]  /*31e0*/  MUFU.EX2 R7, R8 ;  /* 0x0000000800077308 */ /* 0x0003620000000800 */
[----:B---3--:R-:W-:Y:S01]  /*31f0*/  FADD R17, R28, R13 ;  /* 0x0000000d1c117221 */ /* 0x008fe20000000000 */
[----:B--2---:R-:W-:-:S03]  /*3200*/  @!P2 FMUL R54, R54, R54 ;  /* 0x000000363636a220 */ /* 0x004fc60000400000 */
[----:B------:R-:W-:Y:S01]  /*3210*/  FADD R20, R17, R20 ;  /* 0x0000001411147221 */ /* 0x000fe20000000000 */
[----:B------:R-:W-:Y:S01]  /*3220*/  FADD R45, R31, R54 ;  /* 0x000000361f2d7221 */ /* 0x000fe20000000000 */
[----:B------:R-:W-:Y:S01]  /*3230*/  F2FP.F16.F32.PACK_AB R31, R40, R31 ;  /* 0x0000001f281f723e */ /* 0x000fe200000000ff */
[----:B------:R2:W3:Y:S01]  /*3240*/  MUFU.EX2 R17, R26 ;  /* 0x0000001a00117308 */ /* 0x0004e20000000800 */
[----:B----4-:R-:W-:Y:S01]  /*3250*/  @!P3 FMUL R39, R39, R39 ;  /* 0x000000272727b220 */ /* 0x010fe20000400000 */
[----:B-1----:R-:W-:Y:S01]  /*3260*/  FADD R8, R21, R42 ;  /* 0x0000002a15087221 */ /* 0x002fe20000000000 */
[----:B------:R-:W-:Y:S01]  /*3270*/  FADD R45, R18, R45 ;  /* 0x0000002d122d7221 */ /* 0x000fe20000000000 */
[----:B------:R-:W-:Y:S01]  /*3280*/  FADD R9, R9, R20 ;  /* 0x0000001409097221 */ /* 0x000fe20000000000 */
[----:B------:R-:W-:Y:S01]  /*3290*/  FADD R44, R40, R39 ;  /* 0x00000027282c7221 */ /* 0x000fe20000000000 */
[----:B------:R-:W-:Y:S01]  /*32a0*/  FADD R8, R8, R41 ;  /* 0x0000002908087221 */ /* 0x000fe20000000000 */
[----:B------:R-:W-:Y:S01]  /*32b0*/  SHF.L.U32 R18, R64, 0x1f, RZ ;  /* 0x0000001f40127819 */ /* 0x000fe200000006ff */
[----:B------:R-:W-:Y:S01]  /*32c0*/  FADD R22, R9, R22 ;  /* 0x0000001609167221 */ /* 0x000fe20000000000 */
[----:B------:R-:W-:Y:S01]  /*32d0*/  FADD R27, R27, R44 ;  /* 0x0000002c1b1b7221 */ /* 0x000fe20000000000 */
[----:B------:R-:W-:Y:S01]  /*32e0*/  FADD R8, R8, R45 ;  /* 0x0000002d08087221 */ /* 0x000fe20000000000 */
[----:B-----5:R-:W-:Y:S01]  /*32f0*/  @!P4 FMUL R7, R7, R7 ;  /* 0x000000070707c220 */ /* 0x020fe20000400000 */
[----:B------:R1:W4:Y:S01]  /*3300*/  SYNCS.PHASECHK.TRANS64.TRYWAIT P2, [UR6+0x3800], R18 ;  /* 0x00380012ff0075a7 */ /* 0x0003220008040146 */
[----:B------:R-:W-:Y:S01]  /*3310*/  FADD R27, R48, R27 ;  /* 0x0000001b301b7221 */ /* 0x000fe20000000000 */
[----:B--2---:R-:W-:Y:S01]  /*3320*/  F2FP.F16.F32.PACK_AB R26, R29, R28 ;  /* 0x0000001c1d1a723e */ /* 0x004fe200000000ff */
[----:B------:R-:W-:Y:S01]  /*3330*/  FFMA R0, R7, R0, R22 ;  /* 0x0000000007007223 */ /* 0x000fe20000000016 */
[----:B------:R-:W-:Y:S01]  /*3340*/  F2FP.F16.F32.PACK_AB R29, R38, R35 ;  /* 0x00000023261d723e */ /* 0x000fe200000000ff */
[----:B------:R-:W-:Y:S01]  /*3350*/  FADD R8, R8, R27 ;  /* 0x0000001b08087221 */ /* 0x000fe20000000000 */
[----:B---3--:R-:W-:Y:S01]  /*3360*/  @!P5 FMUL R17, R17, R17 ;  /* 0x000000111111d220 */ /* 0x008fe20000400000 */
[-C--:B------:R-:W-:Y:S01]  /*3370*/  FMUL R56, R56, R7.reuse ;  /* 0x0000000738387220 */ /* 0x080fe20000400000 */
[-C--:B------:R-:W-:Y:S01]  /*3380*/  FMUL R57, R57, R7.reuse ;  /* 0x0000000739397220 */ /* 0x080fe20000400000 */
[-C--:B------:R-:W-:Y:S01]  /*3390*/  FMUL R60, R60, R7.reuse ;  /* 0x000000073c3c7220 */ /* 0x080fe20000400000 */
[----:B------:R-:W-:Y:S01]  /*33a0*/  FFMA R2, R17, R2, R8 ;  /* 0x0000000211027223 */ /* 0x000fe20000000008 */
[----:B------:R-:W-:Y:S01]  /*33b0*/  FMUL R61, R61, R7 ;  /* 0x000000073d3d7220 */ /* 0x000fe20000400000 */
[-C--:B------:R-:W-:Y:S01]  /*33c0*/  FMUL R58, R58, R17.reuse ;  /* 0x000000113a3a7220 */ /* 0x080fe20000400000 */
[-C--:B------:R-:W-:Y:S01]  /*33d0*/  FMUL R59, R59, R17.reuse ;  /* 0x000000113b3b7220 */ /* 0x080fe20000400000 */
[-C--:B------:R-:W-:Y:S01]  /*33e0*/  FMUL R62, R62, R17.reuse ;  /* 0x000000113e3e7220 */ /* 0x080fe20000400000 */
[----:B------:R-:W-:Y:S01]  /*33f0*/  FMUL R63, R63, R17 ;  /* 0x000000113f3f7220 */ /* 0x000fe20000400000 */
[----:B------:R-:W-:-:S02]  /*3400*/  F2FP.F16.F32.PACK_AB R27, R34, R23 ;  /* 0x00000017221b723e */ /* 0x000fc400000000ff */
[----:B------:R-:W-:Y:S02]  /*3410*/  F2FP.F16.F32.PACK_AB R28, R33, R32 ;  /* 0x00000020211c723e */ /* 0x000fe400000000ff */
[----:B------:R-:W-:Y:S01]  /*3420*/  F2FP.F16.F32.PACK_AB R38, R16, R5 ;  /* 0x000000051026723e */ /* 0x000fe200000000ff */
[----:B-1----:R-:W-:Y:S06]  /*3430*/  @!P0 BRA `(.L_x_27) ;  /* 0x0000000000048947 */ /* 0x002fec0003800000 */
[----:B------:R-:W-:Y:S01]  /*3440*/  BPT.TRAP 0x1 ;  /* 0x000000040000795c */ /* 0x000fe20000300000 */
.L_x_27:
[----:B----4-:R-:W-:Y:S05]  /*3450*/  @P2 BRA `(.L_x_28) ;  /* 0x0000000000082947 */ /* 0x010fea0003800000 */
[----:B------:R-:W1:Y:S02]  /*3460*/  SYNCS.PHASECHK.TRANS64.TRYWAIT P2, [UR6+0x3800], R18 ;  /* 0x00380012ff0075a7 */ /* 0x000e640008040146 */
[----:B-1----:R-:W-:Y:S05]  /*3470*/  @!P2 BRA `(.L_x_29) ;  /* 0x0000002000f0a947 */ /* 0x002fea0003800000 */
.L_x_28:
[----:B------:R-:W-:Y:S01]  /*3480*/  ULEA UR6, UR9, UR8, 0x7 ;  /* 0x0000000809067291 */ /* 0x000fe2000f8e383f */
[----:B------:R-:W-:Y:S01]  /*3490*/  WARPGROUP.ARRIVE ;  /* 0x00000000000079c5 */ /* 0x000fe20000000000 */
[----:B------:R-:W-:Y:S01]  /*34a0*/  UMOV UR7, 0xc0000010 ;  /* 0xc000001000077882 */ /* 0x000fe20000000000 */
[----:B------:R-:W-:Y:S01]  /*34b0*/  UMOV UR15, 0xc0000010 ;  /* 0xc0000010000f7882 */ /* 0x000fe20000000000 */
[----:B------:R-:W-:Y:S01]  /*34c0*/  UIADD3 UR12, UR6, 0x20, URZ ;  /* 0x00000020060c7890 */ /* 0x000fe2000fffe03f */
[----:B------:R-:W-:-:S04]  /*34d0*/  F2FP.F16.F32.PACK_AB R39, R39, R54 ;  /* 0x000000362727723e */ /* 0x000fc800000000ff */
[----:B------:R-:W-:Y:S01]  /*34e0*/  HGMMA.64x16x16.F32 R56, R24, gdesc[UR4].tnspB, R56, gsb0 ;  /* 0x4020000418387df0 */ /* 0x000fe20008000838 */
[----:B------:R-:W-:Y:S01]  /*34f0*/  UMOV UR7, 0xc0000010 ;  /* 0xc000001000077882 */ /* 0x000fe20000000000 */
[----:B------:R-:W-:Y:S01]  /*3500*/  UMOV UR14, UR12 ;  /* 0x0000000c000e7c82 */ /* 0x000fe20008000000 */
[----:B------:R-:W-:Y:S02]  /*3510*/  UIADD3 UR12, UR6, 0x40, URZ ;  /* 0x00000040060c7890 */ /* 0x000fe4000fffe03f */
[----:B------:R-:W-:Y:S01]  /*3520*/  UIADD3 UR6, UR6, 0x60, URZ ;  /* 0x0000006006067890 */ /* 0x000fe2000fffe03f */
[----:B------:R-:W-:Y:S02]  /*3530*/  WARPGROUP.DEPBAR.LE gsb0, 0x0 ;  /* 0x00008000000079c5 */ /* 0x000fe40000010000 */
[----:B------:R-:W-:-:S06]  /*3540*/  WARPGROUP.ARRIVE ;  /* 0x00000000000079c5 */ /* 0x000fcc0000000000 */
[----:B------:R-:W-:Y:S01]  /*3550*/  HGMMA.64x16x16.F32 R56, R28, gdesc[UR12].tnspB, R56, gsb0 ;  /* 0x4020000c1c387df0 */ /* 0x000fe20008000838 */
[----:B------:R-:W-:Y:S01]  /*3560*/  UMOV UR14, UR12 ;  /* 0x0000000c000e7c82 */ /* 0x000fe20008000000 */
[----:B------:R-:W-:Y:S01]  /*3570*/  UMOV UR15, 0xc0000010 ;  /* 0xc0000010000f7882 */ /* 0x000fe20000000000 */
[----:B------:R-:W-:Y:S02]  /*3580*/  WARPGROUP.DEPBAR.LE gsb0, 0x0 ;  /* 0x00008000000079c5 */ /* 0x000fe40000010000 */
[----:B------:R-:W-:-:S06]  /*3590*/  WARPGROUP.ARRIVE ;  /* 0x00000000000079c5 */ /* 0x000fcc0000000000 */
[----:B------:R-:W-:Y:S03]  /*35a0*/  HGMMA.64x16x16.F32 R56, R68, gdesc[UR12].tnspB, R56, gsb0 ;  /* 0x4020000c44387df0 */ /* 0x000fe60008000838 */
[----:B------:R-:W-:Y:S02]  /*35b0*/  WARPGROUP.DEPBAR.LE gsb0, 0x0 ;  /* 0x00008000000079c5 */ /* 0x000fe40000010000 */
[----:B------:R-:W-:-:S06]  /*35c0*/  WARPGROUP.ARRIVE ;  /* 0x00000000000079c5 */ /* 0x000fcc0000000000 */
[----:B------:R-:W-:Y:S03]  /*35d0*/  HGMMA.64x16x16.F32 R56, R36, gdesc[UR4].tnspB, R56, gsb0 ;  /* 0x4020000424387df0 */ /* 0x000fe60008000838 */
[----:B------:R-:W-:Y:S02]  /*35e0*/  WARPGROUP.DEPBAR.LE gsb0, 0x0 ;  /* 0x00008000000079c5 */ /* 0x000fe40000010000 */
[----:B------:R-:W-:Y:S05]  /*35f0*/  @!P0 BRA `(.L_x_30) ;  /* 0x0000000000048947 */ /* 0x000fea0003800000 */
[----:B------:R-:W-:Y:S01]  /*3600*/  BPT.TRAP 0x1 ;  /* 0x000000040000795c */ /* 0x000fe20000300000 */
.L_x_30:
[----:B------:R-:W-:-:S04]  /*3610*/  ULEA UR6, UR11, UR37, 0x3 ;  /* 0x000000250b067291 */ /* 0x000fc8000f8e183f */
[----:B------:R-:W-:-:S04]  /*3620*/  UIADD3 UR6, UR6, 0x3828, URZ ;  /* 0x0000382806067890 */ /* 0x000fc8000fffe03f */
[----:B------:R-:W-:-:S09]  /*3630*/  UPRMT UR6, URZ, 0x654, UR6 ;  /* 0x000006543f067896 */ /* 0x000fd20008000006 */
[----:B------:R-:W-:Y:S01]  /*3640*/  SYNCS.ARRIVE.TRANS64.RED.A1T0 RZ, [UR6], RZ ;  /* 0x000000ffffff79a7 */ /* 0x000fe20008100406 */
[----:B------:R-:W-:Y:S05]  /*3650*/  @P1 BRA `(.L_x_31) ;  /* 0x0000000000041947 */ /* 0x000fea0003800000 */
[----:B------:R-:W-:Y:S01]  /*3660*/  BPT.TRAP 0x1 ;  /* 0x000000040000795c */ /* 0x000fe20000300000 */
.L_x_31:
[----:B------:R-:W-:-:S04]  /*3670*/  UIADD3 UR11, UR11, 0x1, URZ ;  /* 0x000000010b0b7890 */ /* 0x000fc8000fffe03f */
[----:B------:R-:W-:-:S04]  /*3680*/  UISETP.NE.AND UP0, UPT, UR11, 0x5, UPT ;  /* 0x000000050b00788c */ /* 0x000fc8000bf05270 */
[----:B------:R-:W-:Y:S01]  /*3690*/  USEL UR11, UR11, URZ, UP0 ;  /* 0x0000003f0b0b7287 */ /* 0x000fe20008000000 */
[----:B------:R-:W-:Y:S11]  /*36a0*/  @!P0 BRA `(.L_x_32) ;  /* 0x0000000000048947 */ /* 0x000ff60003800000 */
[----:B------:R-:W-:Y:S01]  /*36b0*/  BPT.TRAP 0x1 ;  /* 0x000000040000795c */ /* 0x000fe20000300000 */
.L_x_32:
[----:B------:R-:W-:-:S04]  /*36c0*/  ULEA UR6, UR11, UR37, 0x3 ;  /* 0x000000250b067291 */ /* 0x000fc8000f8e183f */
[----:B------:R-:W-:-:S04]  /*36d0*/  UIADD3 UR6, UR6, 0x3828, URZ ;  /* 0x0000382806067890 */ /* 0x000fc8000fffe03f */
[----:B------:R-:W-:-:S09]  /*36e0*/  UPRMT UR6, URZ, 0x654, UR6 ;  /* 0x000006543f067896 */ /* 0x000fd20008000006 */
[----:B------:R-:W-:Y:S01]  /*36f0*/  SYNCS.ARRIVE.TRANS64.RED.A1T0 RZ, [UR6], RZ ;  /* 0x000000ffffff79a7 */ /* 0x000fe20008100406 */
[----:B------:R-:W-:Y:S05]  /*3700*/  @P1 BRA `(.L_x_33) ;  /* 0x0000000000041947 */ /* 0x000fea0003800000 */
[----:B------:R-:W-:Y:S01]  /*3710*/  BPT.TRAP 0x1 ;  /* 0x000000040000795c */ /* 0x000fe20000300000 */
.L_x_33:
[----:B------:R-:W-:Y:S01]  /*3720*/  UIADD3 UR9, UR9, 0x1, URZ ;  /* 0x0000000109097890 */ /* 0x000fe2000fffe03f */
[C---:B------:R-:W-:Y:S01]  /*3730*/  ISETP.GT.AND P2, PT, R6.reuse, 0x2, PT ;  /* 0x000000020600780c */ /* 0x040fe20003f44270 */
[----:B------:R-:W-:Y:S01]  /*3740*/  UIADD3 UR11, UR11, 0x1, URZ ;  /* 0x000000010b0b7890 */ /* 0x000fe2000fffe03f */
[----:B------:R-:W-:Y:S01]  /*3750*/  VIADD R6, R6, 0xffffffff ;  /* 0xffffffff06067836 */ /* 0x000fe20000000000 */
[----:B------:R-:W-:Y:S01]  /*3760*/  UISETP.NE.AND UP2, UPT, UR9, 0x5, UPT ;  /* 0x000000050900788c */ /* 0x000fe2000bf45270 */
[----:B------:R-:W-:Y:S01]  /*3770*/  MOV R7, R3 ;  /* 0x0000000300077202 */ /* 0x000fe20000000f00 */
[----:B------:R-:W-:Y:S01]  /*3780*/  UISETP.NE.AND UP0, UPT, UR11, 0x5, UPT ;  /* 0x000000050b00788c */ /* 0x000fe2000bf05270 */
[----:B------:R-:W-:Y:S01]  /*3790*/  IMAD.MOV.U32 R9, RZ, RZ, R4 ;  /* 0x000000ffff097224 */ /* 0x000fe200078e0004 */
[----:B------:R-:W-:Y:S02]  /*37a0*/  USEL UR6, URZ, 0x1, UP2 ;  /* 0x000000013f067887 */ /* 0x000fe40009000000 */
[----:B------:R-:W-:-:S02]  /*37b0*/  USEL UR11, UR11, URZ, UP0 ;  /* 0x0000003f0b0b7287 */ /* 0x000fc40008000000 */
[----:B------:R-:W-:Y:S02]  /*37c0*/  USEL UR9, UR9, URZ, UP2 ;  /* 0x0000003f09097287 */ /* 0x000fe40009000000 */
[----:B-1----:R-:W-:Y:S01]  /*37d0*/  LOP3.LUT R5, R64, UR6, RZ, 0x3c, !PT ;  /* 0x0000000640057c12 */ /* 0x002fe2000f8e3cff */
[----:B------:R-:W-:Y:S09]  /*37e0*/  @P2 BRA `(.L_x_34) ;  /* 0xffffffe800742947 */ /* 0x000ff2000383ffff */
.L_x_23:
[----:B------:R-:W1:Y:S01]  /*37f0*/  SHFL.BFLY PT, R5, R0, 0x1, 0x1f ;  /* 0x0c201f0000057f89 */ /* 0x000e6200000e0000 */
[----:B------:R-:W-:Y:S01]  /*3800*/  BSSY B0, `(.L_x_35) ;  /* 0x0000023000007945 */ /* 0x000fe20003800000 */
[----:B------:R-:W-:Y:S01]  /*3810*/  IMAD.MOV.U32 R9, RZ, RZ, 0x7f800000 ;  /* 0x7f800000ff097424 */ /* 0x000fe200078e00ff */
[----:B------:R-:W-:Y:S01]  /*3820*/  MOV R10, 0x3f800000 ;  /* 0x3f800000000a7802 */ /* 0x000fe20000000f00 */
[----:B------:R-:W2:Y:S01]  /*3830*/  SHFL.BFLY PT, R7, R2, 0x1, 0x1f ;  /* 0x0c201f0002077f89 */ /* 0x000ea200000e0000 */
[----:B------:R-:W-:Y:S02]  /*3840*/  IMAD.MOV.U32 R11, RZ, RZ, 0x7f800000 ;  /* 0x7f800000ff0b7424 */ /* 0x000fe400078e00ff */
[----:B-1----:R-:W-:Y:S01]  /*3850*/  FADD R5, R5, R0 ;  /* 0x0000000005057221 */ /* 0x002fe20000000000 */
[----:B--2---:R-:W-:-:S04]  /*3860*/  FADD R14, R7, R2 ;  /* 0x00000002070e7221 */ /* 0x004fc80000000000 */
[----:B------:R-:W1:Y:S04]  /*3870*/  SHFL.BFLY PT, R6, R5, 0x2, 0x1f ;  /* 0x0c401f0005067f89 */ /* 0x000e6800000e0000 */
[----:B------:R-:W2:Y:S01]  /*3880*/  SHFL.BFLY PT, R15, R14, 0x2, 0x1f ;  /* 0x0c401f000e0f7f89 */ /* 0x000ea200000e0000 */
[C---:B-1----:R-:W-:Y:S01]  /*3890*/  FSETP.NE.AND P0, PT, R5.reuse, -R6, PT ;  /* 0x800000060500720b */ /* 0x042fe20003f05000 */
[----:B------:R-:W-:Y:S01]  /*38a0*/  FADD R2, R5, R6 ;  /* 0x0000000605027221 */ /* 0x000fe20000000000 */
[----:B------:R-:W-:Y:S02]  /*38b0*/  IMAD.MOV.U32 R6, RZ, RZ, 0x3f800000 ;  /* 0x3f800000ff067424 */ /* 0x000fe400078e00ff */
[----:B--2---:R-:W-:-:S09]  /*38c0*/  FADD R8, R14, R15 ;  /* 0x0000000f0e087221 */ /* 0x004fd20000000000 */
[----:B------:R-:W-:Y:S05]  /*38d0*/  @!P0 BRA `(.L_x_36) ;  /* 0x0000000000548947 */ /* 0x000fea0003800000 */
[----:B------:R-:W-:Y:S01]  /*38e0*/  IADD3 R0, R2, 0x1800000, RZ ;  /* 0x0180000002007810 */ /* 0x000fe20007ffe0ff */
[----:B------:R-:W-:Y:S03]  /*38f0*/  BSSY B1, `(.L_x_37) ;  /* 0x000000c000017945 */ /* 0x000fe60003800000 */
[----:B------:R-:W-:-:S04]  /*3900*/  LOP3.LUT R0, R0, 0x7f800000, RZ, 0xc0, !PT ;  /* 0x7f80000000007812 */ /* 0x000fc800078ec0ff */
[----:B------:R-:W-:-:S13]  /*3910*/  ISETP.GT.U32.AND P0, PT, R0, 0x1ffffff, PT ;  /* 0x01ffffff0000780c */ /* 0x000fda0003f04070 */
[----:B------:R-:W-:Y:S05]  /*3920*/  @P0 BRA `(.L_x_38) ;  /* 0x0000000000100947 */ /* 0x000fea0003800000 */
[----:B------:R-:W-:-:S07]  /*3930*/  MOV R13, 0x3950 ;  /* 0x00003950000d7802 */ /* 0x000fce0000000f00 */
[----:B------:R-:W-:Y:S05]  /*3940*/  CALL.REL.NOINC `($__internal_0_$__cuda_sm20_rcp_rn_f32_slowpath) ;  /* 0x0000002000647944 */ /* 0x000fea0003c00000 */
[----:B------:R-:W-:Y:S01]  /*3950*/  IMAD.MOV.U32 R6, RZ, RZ, R5 ;  /* 0x000000ffff067224 */ /* 0x000fe200078e0005 */
[----:B------:R-:W-:Y:S06]  /*3960*/  BRA `(.L_x_39) ;  /* 0x0000000000107947 */ /* 0x000fec0003800000 */
.L_x_38:
[----:B------:R-:W1:Y:S02]  /*3970*/  MUFU.RCP R5, R2 ;  /* 0x0000000200057308 */ /* 0x000e640000001000 */
[----:B-1----:R-:W-:-:S04]  /*3980*/  FFMA R0, R2, R5, -1 ;  /* 0xbf80000002007423 */ /* 0x002fc80000000005 */
[----:B------:R-:W-:-:S04]  /*3990*/  FADD.FTZ R0, -R0, -RZ ;  /* 0x800000ff00007221 */ /* 0x000fc80000010100 */
[----:B------:R-:W-:-:S07]  /*39a0*/  FFMA R6, R5, R0, R5 ;  /* 0x0000000005067223 */ /* 0x000fce0000000005 */
.L_x_39:
[----:B------:R-:W-:Y:S05]  /*39b0*/  BSYNC B1 ;  /* 0x0000000000017941 */ /* 0x000fea0003800000 */
.L_x_37:
[----:B------:R-:W-:Y:S01]  /*39c0*/  FSETP.GEU.AND P0, PT, |R2|, 1.175494350822287508e-38, PT ;  /* 0x008000000200780b */ /* 0x000fe20003f0e200 */
[----:B------:R-:W-:-:S12]  /*39d0*/  ULDC UR4, c[0x0][0x600] ;  /* 0x0001800000047ab9 */ /* 0x000fd80000000800 */
[----:B------:R-:W-:-:S04]  /*39e0*/  @!P0 FMUL R2, R2, 16777216 ;  /* 0x4b80000002028820 */ /* 0x000fc80000400000 */
[----:B------:R-:W1:Y:S02]  /*39f0*/  MUFU.LG2 R0, R2 ;  /* 0x0000000200007308 */ /* 0x000e640000000c00 */
[----:B-1----:R-:W-:-:S04]  /*3a00*/  @!P0 FADD R0, R0, -24 ;  /* 0xc1c0000000008421 */ /* 0x002fc80000000000 */
[----:B------:R-:W-:-:S04]  /*3a10*/  FMUL R0, R0, 0.69314718246459960938 ;  /* 0x3f31721800007820 */ /* 0x000fc80000400000 */
[----:B------:R-:W-:-:S07]  /*3a20*/  FFMA R11, R3, UR4, R0 ;  /* 0x00000004030b7c23 */ /* 0x000fce0008000000 */
.L_x_36:
[----:B------:R-:W-:Y:S05]  /*3a30*/  BSYNC B0 ;  /* 0x0000000000007941 */ /* 0x000fea0003800000 */
.L_x_35:
[----:B------:R-:W-:Y:S01]  /*3a40*/  FSETP.NE.AND P0, PT, R14, -R15, PT ;  /* 0x8000000f0e00720b */ /* 0x000fe20003f05000 */
[----:B------:R-:W-:Y:S01]  /*3a50*/  ULDC UR4, c[0x0][0x608] ;  /* 0x0001820000047ab9 */ /* 0x000fe20000000800 */
[----:B------:R-:W-:Y:S01]  /*3a60*/  BSSY B0, `(.L_x_40) ;  /* 0x000001d000007945 */ /* 0x000fe20003800000 */
[----:B------:R-:W-:-:S04]  /*3a70*/  FMUL R6, R6, UR4 ;  /* 0x0000000406067c20 */ /* 0x000fc80008400000 */
[-C--:B------:R-:W-:Y:S01]  /*3a80*/  FMUL R23, R56, R6.reuse ;  /* 0x0000000638177220 */ /* 0x080fe20000400000 */
[-C--:B------:R-:W-:Y:S01]  /*3a90*/  FMUL R57, R57, R6.reuse ;  /* 0x0000000639397220 */ /* 0x080fe20000400000 */
[-C--:B------:R-:W-:Y:S01]  /*3aa0*/  FMUL R25, R60, R6.reuse ;  /* 0x000000063c197220 */ /* 0x080fe20000400000 */
[----:B------:R-:W-:-:S03]  /*3ab0*/  FMUL R61, R61, R6 ;  /* 0x000000063d3d7220 */ /* 0x000fc60000400000 */
[----:B------:R-:W-:Y:S05]  /*3ac0*/  @!P0 BRA `(.L_x_41) ;  /* 0x0000000000588947 */ /* 0x000fea0003800000 */
[----:B------:R-:W-:Y:S01]  /*3ad0*/  VIADD R0, R8, 0x1800000 ;  /* 0x0180000008007836 */ /* 0x000fe20000000000 */
[----:B------:R-:W-:Y:S04]  /*3ae0*/  BSSY B1, `(.L_x_42) ;  /* 0x000000d000017945 */ /* 0x000fe80003800000 */
[----:B------:R-:W-:-:S04]  /*3af0*/  LOP3.LUT R0, R0, 0x7f800000, RZ, 0xc0, !PT ;  /* 0x7f80000000007812 */ /* 0x000fc800078ec0ff */
[----:B------:R-:W-:-:S13]  /*3b00*/  ISETP.GT.U32.AND P0, PT, R0, 0x1ffffff, PT ;  /* 0x01ffffff0000780c */ /* 0x000fda0003f04070 */
[----:B------:R-:W-:Y:S05]  /*3b10*/  @P0 BRA `(.L_x_43) ;  /* 0x0000000000140947 */ /* 0x000fea0003800000 */
[----:B------:R-:W-:Y:S02]  /*3b20*/  MOV R2, R8 ;  /* 0x0000000800027202 */ /* 0x000fe40000000f00 */
[----:B------:R-:W-:-:S07]  /*3b30*/  MOV R13, 0x3b50 ;  /* 0x00003b50000d7802 */ /* 0x000fce0000000f00 */
[----:B------:R-:W-:Y:S05]  /*3b40*/  CALL.REL.NOINC `($__internal_0_$__cuda_sm20_rcp_rn_f32_slowpath) ;  /* 0x0000001c00e47944 */ /* 0x000fea0003c00000 */
[----:B------:R-:W-:Y:S01]  /*3b50*/  IMAD.MOV.U32 R10, RZ, RZ, R5 ;  /* 0x000000ffff0a7224 */ /* 0x000fe200078e0005 */
[----:B------:R-:W-:Y:S06]  /*3b60*/  BRA `(.L_x_44) ;  /* 0x0000000000107947 */ /* 0x000fec0003800000 */
.L_x_43:
[----:B------:R-:W1:Y:S02]  /*3b70*/  MUFU.RCP R3, R8 ;  /* 0x0000000800037308 */ /* 0x000e640000001000 */
[----:B-1----:R-:W-:-:S04]  /*3b80*/  FFMA R0, R8, R3, -1 ;  /* 0xbf80000008007423 */ /* 0x002fc80000000003 */
[----:B------:R-:W-:-:S04]  /*3b90*/  FADD.FTZ R0, -R0, -RZ ;  /* 0x800000ff00007221 */ /* 0x000fc80000010100 */
[----:B------:R-:W-:-:S07]  /*3ba0*/  FFMA R10, R3, R0, R3 ;  /* 0x00000000030a7223 */ /* 0x000fce0000000003 */
.L_x_44:
[----:B------:R-:W-:Y:S05]  /*3bb0*/  BSYNC B1 ;  /* 0x0000000000017941 */ /* 0x000fea0003800000 */
.L_x_42:
[----:B------:R-:W-:Y:S01]  /*3bc0*/  FSETP.GEU.AND P0, PT, |R8|, 1.175494350822287508e-38, PT ;  /* 0x008000000800780b */ /* 0x000fe20003f0e200 */
[----:B------:R-:W-:-:S12]  /*3bd0*/  ULDC UR4, c[0x0][0x600] ;  /* 0x0001800000047ab9 */ /* 0x000fd80000000800 */
[----:B------:R-:W-:-:S04]  /*3be0*/  @!P0 FMUL R8, R8, 16777216 ;  /* 0x4b80000008088820 */ /* 0x000fc80000400000 */
[----:B------:R-:W1:Y:S02]  /*3bf0*/  MUFU.LG2 R0, R8 ;  /* 0x0000000800007308 */ /* 0x000e640000000c00 */
[----:B-1----:R-:W-:-:S04]  /*3c00*/  @!P0 FADD R0, R0, -24 ;  /* 0xc1c0000000008421 */ /* 0x002fc80000000000 */
[----:B------:R-:W-:-:S04]  /*3c10*/  FMUL R9, R0, 0.69314718246459960938 ;  /* 0x3f31721800097820 */ /* 0x000fc80000400000 */
[----:B------:R-:W-:-:S07]  /*3c20*/  FFMA R9, R4, UR4, R9 ;  /* 0x0000000404097c23 */ /* 0x000fce0008000009 */
.L_x_41:
[----:B------:R-:W-:Y:S05]  /*3c30*/  BSYNC B0 ;  /* 0x0000000000007941 */ /* 0x000fea0003800000 */
.L_x_40:
[----:B------:R-:W-:Y:S01]  /*3c40*/  UIADD3 UR4, UR36, -0x1, URZ ;  /* 0xffffffff24047890 */ /* 0x000fe2000fffe03f */
[----:B------:R-:W1:Y:S01]  /*3c50*/  S2R R2, SR_TID.X ;  /* 0x0000000000027919 */ /* 0x000e620000002100 */
[----:B------:R-:W-:Y:S01]  /*3c60*/  ULDC UR5, c[0x0][0x608] ;  /* 0x0001820000057ab9 */ /* 0x000fe20000000800 */
[----:B------:R-:W-:Y:S01]  /*3c70*/  ULDC.64 UR8, c[0x0][0x208] ;  /* 0x0000820000087ab9 */ /* 0x000fe20000000a00 */
[----:B------:R-:W-:Y:S02]  /*3c80*/  FMUL R10, R10, UR5 ;  /* 0x000000050a0a7c20 */ /* 0x000fe40008400000 */
[----:B------:R-:W-:Y:S01]  /*3c90*/  ISETP.NE.AND P0, PT, RZ, UR4, PT ;  /* 0x00000004ff007c0c */ /* 0x000fe2000bf05270 */
[----:B------:R-:W-:-:S03]  /*3ca0*/  ULEA UR4, UR36, UR37, 0x3 ;  /* 0x0000002524047291 */ /* 0x000fc6000f8e183f */
[----:B------:R-:W-:-:S04]  /*3cb0*/  SEL R0, RZ, 0x1, P0 ;  /* 0x00000001ff007807 */ /* 0x000fc80000000000 */
[----:B------:R-:W-:-:S04]  /*3cc0*/  SHF.L.U32 R0, R0, 0x1f, RZ ;  /* 0x0000001f00007819 */ /* 0x000fc800000006ff */
[----:B------:R-:W2:Y:S01]  /*3cd0*/  SYNCS.PHASECHK.TRANS64.TRYWAIT P0, [UR4+0x3898], R0 ;  /* 0x00389800ff0075a7 */ /* 0x000ea20008000144 */
[C---:B-1----:R-:W-:Y:S02]  /*3ce0*/  LOP3.LUT P1, R18, R2.reuse, 0x3, RZ, 0xc0, !PT ;  /* 0x0000000302127812 */ /* 0x042fe4000782c0ff */
[----:B------:R-:W-:Y:S01]  /*3cf0*/  LOP3.LUT R16, R2, 0x7f, RZ, 0xc0, !PT ;  /* 0x0000007f02107812 */ /* 0x000fe200078ec0ff */
[----:B--2---:R-:W-:Y:S10]  /*3d00*/  @!P0 BRA `(.L_x_45) ;  /* 0x0000001800e48947 */ /* 0x004ff40003800000 */
.L_x_92:
[----:B------:R-:W-:Y:S01]  /*3d10*/  USHF.L.U32 UR42, UR42, 0x6, URZ ;  /* 0x000000062a2a7899 */ /* 0x000fe2000800063f */
[----:B------:R-:W-:Y:S01]  /*3d20*/  BSSY B0, `(.L_x_46) ;  /* 0x0000018000007945 */ /* 0x000fe20003800000 */
[----:B------:R-:W-:-:S03]  /*3d30*/  SHF.R.U32.HI R17, RZ, 0x5, R16 ;  /* 0x00000005ff117819 */ /* 0x000fc60000011610 */
[----:B------:R-:W-:Y:S07]  /*3d40*/  @P1 BRA `(.L_x_47) ;  /* 0x0000000000541947 */ /* 0x000fee0003800000 */
[----:B------:R-:W2:Y:S01]  /*3d50*/  S2UR UR4, SR_CTAID.Y ;  /* 0x00000000000479c3 */ /* 0x000ea20000002600 */
[----:B-1----:R-:W-:Y:S01]  /*3d60*/  SHF.R.U32.HI R0, RZ, 0x2, R2 ;  /* 0x00000002ff007819 */ /* 0x002fe20000011602 */
[----:B------:R-:W-:Y:S01]  /*3d70*/  IMAD.SHL.U32 R3, R17, 0x10, RZ ;  /* 0x0000001011037824 */ /* 0x000fe200078e00ff */
[----:B------:R-:W-:Y:S02]  /*3d80*/  ULDC.64 UR6, c[0x0][0x688] ;  /* 0x0001a20000067ab9 */ /* 0x000fe40000000a00 */
[----:B------:R-:W-:-:S03]  /*3d90*/  LOP3.LUT R0, R0, 0x7, RZ, 0xc0, !PT ;  /* 0x0000000700007812 */ /* 0x000fc600078ec0ff */
[----:B------:R-:W1:Y:S01]  /*3da0*/  S2UR UR5, SR_CTAID.Z ;  /* 0x00000000000579c3 */ /* 0x000e620000002700 */
[----:B------:R-:W-:-:S04]  /*3db0*/  LOP3.LUT R0, R3, 0xfffffff0, R0, 0xe2, !PT ;  /* 0xfffffff003007812 */ /* 0x000fc800078ee200 */
[----:B------:R-:W-:-:S05]  /*3dc0*/  IADD3 R3, R0, UR42, RZ ;  /* 0x0000002a00037c10 */ /* 0x000fca000fffe0ff */
[----:B------:R-:W-:Y:S01]  /*3dd0*/  VIADD R2, R3, 0x8 ;  /* 0x0000000803027836 */ /* 0x000fe20000000000 */
[----:B--2---:R-:W-:-:S04]  /*3de0*/  UIMAD UR4, UR4, UR6, UR42 ;  /* 0x00000006040472a4 */ /* 0x004fc8000f8e022a */
[----:B-1----:R-:W-:-:S03]  /*3df0*/  UIMAD UR4, UR5, UR7, UR4 ;  /* 0x00000007050472a4 */ /* 0x002fc6000f8e0204 */
[----:B------:R-:W-:Y:S02]  /*3e00*/  ULDC UR5, c[0x0][0x288] ;  /* 0x0000a20000057ab9 */ /* 0x000fe40000000800 */
[----:B------:R-:W-:Y:S02]  /*3e10*/  ISETP.GE.U32.AND P0, PT, R3, UR5, PT ;  /* 0x0000000503007c0c */ /* 0x000fe4000bf06070 */
[----:B------:R-:W-:Y:S02]  /*3e20*/  IADD3 R0, P2, R0, UR4, RZ ;  /* 0x0000000400007c10 */ /* 0x000fe4000ff5e0ff */
[----:B------:R-:W-:Y:S01]  /*3e30*/  ISETP.GE.U32.AND P1, PT, R2, UR5, PT ;  /* 0x0000000502007c0c */ /* 0x000fe2000bf26070 */
[----:B------:R-:W-:Y:S02]  /*3e40*/  ULDC.64 UR4, c[0x0][0x680] ;  /* 0x0001a00000047ab9 */ /* 0x000fe40000000a00 */
[----:B------:R-:W-:Y:S01]  /*3e50*/  IMAD.X R3, RZ, RZ, RZ, P2 ;  /* 0x000000ffff037224 */ /* 0x000fe200010e06ff */
[----:B------:R-:W-:-:S04]  /*3e60*/  LEA R2, P2, R0, UR4, 0x2 ;  /* 0x0000000400027c11 */ /* 0x000fc8000f8410ff */
[----:B------:R-:W-:-:S05]  /*3e70*/  LEA.HI.X R3, R0, UR5, R3, 0x2, P2 ;  /* 0x0000000500037c11 */ /* 0x000fca00090f1403 */
[----:B------:R2:W-:Y:S04]  /*3e80*/  @!P0 STG.E desc[UR8][R2.64], R11 ;  /* 0x0000000b02008986 */ /* 0x0005e8000c101908 */
[----:B------:R2:W-:Y:S02]  /*3e90*/  @!P1 STG.E desc[UR8][R2.64+0x20], R9 ;  /* 0x0000200902009986 */ /* 0x0005e4000c101908 */
.L_x_47:
[----:B------:R-:W-:Y:S05]  /*3ea0*/  BSYNC B0 ;  /* 0x0000000000007941 */ /* 0x000fea0003800000 */
.L_x_46:
[----:B------:R-:W-:Y:S01]  /*3eb0*/  ULDC.64 UR4, c[0x0][0x730] ;  /* 0x0001cc0000047ab9 */ /* 0x000fe20000000a00 */
[-C--:B------:R-:W-:Y:S01]  /*3ec0*/  FMUL R27, R58, R10.reuse ;  /* 0x0000000a3a1b7220 */ /* 0x080fe20000400000 */
[----:B------:R-:W-:Y:S01]  /*3ed0*/  ISETP.NE.U32.AND P0, PT, RZ, UR4, PT ;  /* 0x00000004ff007c0c */ /* 0x000fe2000bf05070 */
[-C--:B------:R-:W-:Y:S01]  /*3ee0*/  FMUL R59, R59, R10.reuse ;  /* 0x0000000a3b3b7220 */ /* 0x080fe20000400000 */
[-C--:B------:R-:W-:Y:S01]  /*3ef0*/  FMUL R29, R62, R10.reuse ;  /* 0x0000000a3e1d7220 */ /* 0x080fe20000400000 */
[----:B------:R-:W-:Y:S01]  /*3f00*/  FMUL R63, R63, R10 ;  /* 0x0000000a3f3f7220 */ /* 0x000fe20000400000 */
[----:B------:R-:W-:-:S13]  /*3f10*/  ISETP.NE.AND.EX P0, PT, RZ, UR5, PT, P0 ;  /* 0x00000005ff007c0c */ /* 0x000fda000bf05300 */
[----:B------:R-:W-:Y:S05]  /*3f20*/  @P0 BRA `(.L_x_48) ;  /* 0x0000000000200947 */ /* 0x000fea0003800000 */
[----:B------:R-:W-:Y:S02]  /*3f30*/  ULDC.64 UR4, c[0x0][0x728] ;  /* 0x0001ca0000047ab9 */ /* 0x000fe40000000a00 */
[----:B------:R-:W-:-:S04]  /*3f40*/  ISETP.NE.U32.AND P0, PT, RZ, UR4, PT ;  /* 0x00000004ff007c0c */ /* 0x000fc8000bf05070 */
[----:B------:R-:W-:-:S13]  /*3f50*/  ISETP.NE.AND.EX P0, PT, RZ, UR5, PT, P0 ;  /* 0x00000005ff007c0c */ /* 0x000fda000bf05300 */
[----:B------:R-:W-:Y:S05]  /*3f60*/  @!P0 BRA `(.L_x_49) ;  /* 0x00000000000c8947 */ /* 0x000fea0003800000 */
[----:B-12---:R-:W1:Y:S02]  /*3f70*/  LDC.64 R2, c[0x0][0x728] ;  /* 0x0001ca00ff027b82 */ /* 0x006e640000000a00 */
[----:B-1----:R4:W5:Y:S01]  /*3f80*/  LDG.E R2, desc[UR8][R2.64] ;  /* 0x0000000802027981 */ /* 0x002962000c1e1900 */
[----:B------:R-:W-:Y:S05]  /*3f90*/  BRA `(.L_x_48) ;  /* 0x0000000000047947 */ /* 0x000fea0003800000 */
.L_x_49:
[----:B--2---:R-:W3:Y:S02]  /*3fa0*/  LDC R2, c[0x0][0x720] ;  /* 0x0001c800ff027b82 */ /* 0x004ee40000000800 */
.L_x_48:
[----:B-1----:R-:W-:Y:S02]  /*3fb0*/  MOV R0, RZ ;  /* 0x000000ff00007202 */ /* 0x002fe40000000f00 */
[----:B---3-5:R-:W-:Y:S02]  /*3fc0*/  MOV R22, R2 ;  /* 0x0000000200167202 */ /* 0x028fe40000000f00 */
[----:B------:R-:W-:-:S13]  /*3fd0*/  LOP3.LUT P0, RZ, R0, 0x9f, RZ, 0xc0, !PT ;  /* 0x0000009f00ff7812 */ /* 0x000fda000780c0ff */
[----:B------:R-:W-:Y:S05]  /*3fe0*/  @!P0 BRA `(.L_x_50) ;  /* 0x0000000000408947 */ /* 0x000fea0003800000 */
[----:B------:R-:W-:Y:S01]  /*3ff0*/  MOV R0, 0x0 ;  /* 0x0000000000007802 */ /* 0x000fe20000000f00 */
[----:B------:R-:W-:Y:S01]  /*4000*/  ULDC.64 UR4, c[0x4][0x68] ;  /* 0x01001a0000047ab9 */ /* 0x000fe20000000a00 */
[----:B------:R-:W-:Y:S01]  /*4010*/  ULDC.64 UR6, c[0x4][0x8] ;  /* 0x0100020000067ab9 */ /* 0x000fe20000000a00 */
[----:B------:R-:W-:Y:S01]  /*4020*/  IMAD.U32 R4, RZ, RZ, UR4 ;  /* 0x00000004ff047e24 */ /* 0x000fe2000f8e00ff */
[----:B--2-4-:R1:W2:Y:S01]  /*4030*/  LDC.64 R2, c[0x4][R0] ;  /* 0x0100000000027b82 */ /* 0x0142a20000000a00 */
[----:B------:R-:W-:Y:S01]  /*4040*/  IMAD.U32 R5, RZ, RZ, UR5 ;  /* 0x00000005ff057e24 */ /* 0x000fe2000f8e00ff */
[----:B------:R-:W-:Y:S01]  /*4050*/  ULDC.64 UR4, c[0x4][0x70] ;  /* 0x01001c0000047ab9 */ /* 0x000fe20000000a00 */
[----:B------:R-:W-:Y:S01]  /*4060*/  IMAD.U32 R10, RZ, RZ, UR6 ;  /* 0x00000006ff0a7e24 */ /* 0x000fe2000f8e00ff */
[----:B------:R-:W-:Y:S01]  /*4070*/  MOV R6, UR4 ;  /* 0x0000000400067c02 */ /* 0x000fe20008000f00 */
[----:B------:R-:W-:Y:S01]  /*4080*/  IMAD.U32 R7, RZ, RZ, UR5 ;  /* 0x00000005ff077e24 */ /* 0x000fe2000f8e00ff */
[----:B------:R-:W-:Y:S01]  /*4090*/  MOV R11, UR7 ;  /* 0x00000007000b7c02 */ /* 0x000fe20008000f00 */
[----:B------:R-:W-:Y:S01]  /*40a0*/  IMAD.MOV.U32 R8, RZ, RZ, 0x70 ;  /* 0x00000070ff087424 */ /* 0x000fe200078e00ff */
[----:B------:R-:W-:Y:S01]  /*40b0*/  MOV R13, RZ ;  /* 0x000000ff000d7202 */ /* 0x000fe20000000f00 */
[----:B-1----:R-:W-:-:S07]  /*40c0*/  IMAD.MOV.U32 R12, RZ, RZ, 0x1 ;  /* 0x00000001ff0c7424 */ /* 0x002fce00078e00ff */
[----:B------:R-:W-:-:S07]  /*40d0*/  LEPC R20, `(.L_x_50) ;  /* 0x000000001014794e */ /* 0x000fce0000000000 */
[----:B--2---:R-:W-:Y:S05]  /*40e0*/  CALL.ABS.NOINC R2 ;  /* 0x0000000002007343 */ /* 0x004fea0003c00000 */
.L_x_50:
[----:B------:R-:W-:Y:S01]  /*40f0*/  UIADD3 UR4, UR36, -0x1, URZ ;  /* 0xffffffff24047890 */ /* 0x000fe2000fffe03f */
[----:B------:R-:W-:-:S05]  /*4100*/  IMAD.U32 R19, RZ, RZ, UR37 ;  /* 0x00000025ff137e24 */ /* 0x000fca000f8e00ff */
[----:B------:R-:W-:-:S04]  /*4110*/  IMAD.U32 R0, RZ, RZ, UR4 ;  /* 0x00000004ff007e24 */ /* 0x000fc8000f8e00ff */
[----:B------:R-:W-:-:S05]  /*4120*/  IMAD R19, R0, 0x900, R19 ;  /* 0x0000090000137824 */ /* 0x000fca00078e0213 */
[----:B------:R-:W-:-:S13]  /*4130*/  LOP3.LUT P0, RZ, R19, 0x90, RZ, 0xc0, !PT ;  /* 0x0000009013ff7812 */ /* 0x000fda000780c0ff */
[----:B------:R-:W-:Y:S05]  /*4140*/  @!P0 BRA `(.L_x_51) ;  /* 0x0000000000408947 */ /* 0x000fea0003800000 */
[----:B------:R-:W-:Y:S01]  /*4150*/  MOV R0, 0x0 ;  /* 0x0000000000007802 */ /* 0x000fe20000000f00 */
[----:B------:R-:W-:Y:S01]  /*4160*/  ULDC.64 UR4, c[0x4][0x68] ;  /* 0x01001a0000047ab9 */ /* 0x000fe20000000a00 */
[----:B------:R-:W-:Y:S01]  /*4170*/  ULDC.64 UR6, c[0x4][0x8] ;  /* 0x0100020000067ab9 */ /* 0x000fe20000000a00 */
[----:B------:R-:W-:Y:S01]  /*4180*/  MOV R4, UR4 ;  /* 0x0000000400047c02 */ /* 0x000fe20008000f00 */
[----:B--2-4-:R1:W2:Y:S01]  /*4190*/  LDC.64 R2, c[0x4][R0] ;  /* 0x0100000000027b82 */ /* 0x0142a20000000a00 */
[----:B------:R-:W-:Y:S01]  /*41a0*/  IMAD.U32 R5, RZ, RZ, UR5 ;  /* 0x00000005ff057e24 */ /* 0x000fe2000f8e00ff */
[----:B------:R-:W-:Y:S01]  /*41b0*/  ULDC.64 UR4, c[0x4][0x70] ;  /* 0x01001c0000047ab9 */ /* 0x000fe20000000a00 */
[----:B------:R-:W-:Y:S01]  /*41c0*/  IMAD.U32 R10, RZ, RZ, UR6 ;  /* 0x00000006ff0a7e24 */ /* 0x000fe2000f8e00ff */
[----:B------:R-:W-:Y:S01]  /*41d0*/  MOV R7, UR5 ;  /* 0x0000000500077c02 */ /* 0x000fe20008000f00 */
[----:B------:R-:W-:Y:S01]  /*41e0*/  IMAD.U32 R6, RZ, RZ, UR4 ;  /* 0x00000004ff067e24 */ /* 0x000fe2000f8e00ff */
[----:B------:R-:W-:Y:S01]  /*41f0*/  MOV R8, 0x70 ;  /* 0x0000007000087802 */ /* 0x000fe20000000f00 */
[----:B------:R-:W-:-:S02]  /*4200*/  IMAD.U32 R11, RZ, RZ, UR7 ;  /* 0x00000007ff0b7e24 */ /* 0x000fc4000f8e00ff */
[----:B------:R-:W-:Y:S02]  /*4210*/  IMAD.MOV.U32 R12, RZ, RZ, 0x1 ;  /* 0x00000001ff0c7424 */ /* 0x000fe400078e00ff */
[----:B-1----:R-:W-:-:S07]  /*4220*/  IMAD.MOV.U32 R13, RZ, RZ, RZ ;  /* 0x000000ffff0d7224 */ /* 0x002fce00078e00ff */
[----:B------:R-:W-:-:S07]  /*4230*/  LEPC R20, `(.L_x_51) ;  /* 0x000000001014794e */ /* 0x000fce0000000000 */
[----:B--2---:R-:W-:Y:S05]  /*4240*/  CALL.ABS.NOINC R2 ;  /* 0x0000000002007343 */ /* 0x004fea0003c00000 */
.L_x_51:
[----:B------:R-:W1:Y:S01]  /*4250*/  S2R R4, SR_TID.X ;  /* 0x0000000000047919 */ /* 0x000e620000002100 */
[----:B------:R-:W-:Y:S01]  /*4260*/  ULDC.64 UR4, c[0x0][0x730] ;  /* 0x0001cc0000047ab9 */ /* 0x000fe20000000a00 */
[----:B------:R-:W-:Y:S01]  /*4270*/  VIADD R16, R16, 0x1f ;  /* 0x0000001f10107836 */ /* 0x000fe20000000000 */
[----:B------:R-:W-:Y:S01]  /*4280*/  ISETP.NE.U32.AND P0, PT, RZ, UR4, PT ;  /* 0x00000004ff007c0c */ /* 0x000fe2000bf05070 */
[----:B------:R-:W-:-:S03]  /*4290*/  IMAD R5, R17, 0x10, R18 ;  /* 0x0000001011057824 */ /* 0x000fc600078e0212 */
[----:B------:R-:W-:-:S13]  /*42a0*/  ISETP.NE.AND.EX P0, PT, RZ, UR5, PT, P0 ;  /* 0x00000005ff007c0c */ /* 0x000fda000bf05300 */
[----:B------:R-:W3:Y:S01]  /*42b0*/  @P0 LDC R22, c[0x0][0x720] ;  /* 0x0001c800ff160b82 */ /* 0x000ee20000000800 */
[----:B------:R-:W-:Y:S02]  /*42c0*/  ISETP.GT.U32.AND P0, PT, R16, 0x3e, PT ;  /* 0x0000003e1000780c */ /* 0x000fe40003f04070 */
[----:B-1----:R-:W-:Y:S02]  /*42d0*/  SHF.L.U32 R0, R4, 0x4, RZ ;  /* 0x0000000404007819 */ /* 0x002fe400000006ff */
[----:B--2-4-:R-:W-:Y:S02]  /*42e0*/  SHF.R.U32.HI R3, RZ, 0x1, R4 ;  /* 0x00000001ff037819 */ /* 0x014fe40000011604 */
[C---:B------:R-:W-:Y:S02]  /*42f0*/  LOP3.LUT R2, R0.reuse, 0x40, RZ, 0xc0, !PT ;  /* 0x0000004000027812 */ /* 0x040fe400078ec0ff */
[----:B------:R-:W-:Y:S02]  /*4300*/  LOP3.LUT R0, R0, 0x80, RZ, 0xc0, !PT ;  /* 0x0000008000007812 */ /* 0x000fe400078ec0ff */
[----:B------:R-:W-:-:S02]  /*4310*/  LOP3.LUT R2, R2, 0x8, R3, 0xf8, !PT ;  /* 0x0000000802027812 */ /* 0x000fc400078ef803 */
[----:B------:R-:W-:Y:S01]  /*4320*/  SHF.L.U32 R3, R4, 0x1, RZ ;  /* 0x0000000104037819 */ /* 0x000fe200000006ff */
[----:B------:R-:W-:Y:S02]  /*4330*/  IMAD.U32 R5, R5, 0x10, R0 ;  /* 0x0000001005057824 */ /* 0x000fe400078e0000 */
[-C--:B---3--:R-:W-:Y:S01]  /*4340*/  FMUL R0, R23, R22.reuse ;  /* 0x0000001617007220 */ /* 0x088fe20000400000 */
[-C--:B------:R-:W-:Y:S01]  /*4350*/  FMUL R4, R27, R22.reuse ;  /* 0x000000161b047220 */ /* 0x080fe20000400000 */
[----:B------:R-:W-:Y:S01]  /*4360*/  LOP3.LUT R2, R2, 0x8, R3, 0x78, !PT ;  /* 0x0000000802027812 */ /* 0x000fe200078e7803 */
[-C--:B------:R-:W-:Y:S01]  /*4370*/  FMUL R3, R57, R22.reuse ;  /* 0x0000001639037220 */ /* 0x080fe20000400000 */
[-C--:B------:R-:W-:Y:S01]  /*4380*/  FMUL R7, R59, R22.reuse ;  /* 0x000000163b077220 */ /* 0x080fe20000400000 */
[-C--:B------:R-:W-:Y:S01]  /*4390*/  FMUL R6, R25, R22.reuse ;  /* 0x0000001619067220 */ /* 0x080fe20000400000 */
[-C--:B------:R-:W-:Y:S01]  /*43a0*/  FMUL R9, R61, R22.reuse ;  /* 0x000000163d097220 */ /* 0x080fe20000400000 */
[-C--:B------:R-:W-:Y:S01]  /*43b0*/  FMUL R8, R29, R22.reuse ;  /* 0x000000161d087220 */ /* 0x080fe20000400000 */
[----:B------:R-:W-:Y:S01]  /*43c0*/  FMUL R11, R63, R22 ;  /* 0x000000163f0b7220 */ /* 0x000fe20000400000 */
[----:B------:R-:W-:Y:S01]  /*43d0*/  IMAD.IADD R2, R2, 0x1, R5 ;  /* 0x0000000102027824 */ /* 0x000fe200078e0205 */
[----:B------:R-:W-:-:S02]  /*43e0*/  F2FP.F16.F32.PACK_AB R12, R3, R0 ;  /* 0x00000000030c723e */ /* 0x000fc400000000ff */
[----:B------:R-:W-:Y:S02]  /*43f0*/  F2FP.F16.F32.PACK_AB R13, R7, R4 ;  /* 0x00000004070d723e */ /* 0x000fe400000000ff */
[----:B------:R-:W-:Y:S02]  /*4400*/  F2FP.F16.F32.PACK_AB R14, R9, R6 ;  /* 0x00000006090e723e */ /* 0x000fe400000000ff */
[----:B------:R-:W-:Y:S01]  /*4410*/  F2FP.F16.F32.PACK_AB R15, R11, R8 ;  /* 0x000000080b0f723e */ /* 0x000fe200000000ff */
[----:B------:R-:W-:Y:S06]  /*4420*/  @P0 BRA `(.L_x_52) ;  /* 0x0000000000040947 */ /* 0x000fec0003800000 */
[----:B------:R-:W-:-:S04]  /*4430*/  DEPBAR.LE SB0, 0x0 ;  /* 0x000080000000791a */ /* 0x000fc80000000000 */
.L_x_52:
[----:B------:R-:W-:Y:S05]  /*4440*/  WARPSYNC.ALL ;  /* 0x0000000000007948 */ /* 0x000fea0003800000 */
[----:B------:R-:W-:Y:S01]  /*4450*/  BAR.SYNC.DEFER_BLOCKING 0x1, 0x80 ;  /* 0x0042000000007b1d */ /* 0x000fe20000010000 */
[----:B------:R-:W-:-:S05]  /*4460*/  LEA R2, R2, R19, 0x1 ;  /* 0x0000001302027211 */ /* 0x000fca00078e08ff */
[----:B------:R-:W-:Y:S01]  /*4470*/  BSSY B0, `(.L_x_53) ;  /* 0x0000013000007945 */ /* 0x000fe20003800000 */
[----:B------:R1:W-:Y:S01]  /*4480*/  STSM.16.M88.4 [R2], R12 ;  /* 0x0000000c02007844 */ /* 0x0003e20000000200 */
[----:B------:R-:W-:Y:S01]  /*4490*/  @!PT LDS RZ, [RZ] ;  /* 0x00000000fffff984 */ /* 0x000fe20000000800 */
[----:B------:R-:W-:Y:S01]  /*44a0*/  @!PT LDS RZ, [RZ] ;  /* 0x00000000fffff984 */ /* 0x000fe20000000800 */
[----:B------:R-:W-:Y:S01]  /*44b0*/  @!PT LDS RZ, [RZ] ;  /* 0x00000000fffff984 */ /* 0x000fe20000000800 */
[----:B------:R-:W-:Y:S01]  /*44c0*/  @!PT LDS RZ, [RZ] ;  /* 0x00000000fffff984 */ /* 0x000fe20000000800 */
[----:B------:R2:W-:Y:S06]  /*44d0*/  MEMBAR.ALL.CTA ;  /* 0x0000000000007992 */ /* 0x0005ec0000008000 */
[----:B--2---:R-:W2:Y:S02]  /*44e0*/  FENCE.VIEW.ASYNC.S ;  /* 0x00000000000073c6 */ /* 0x004ea40000000000 */
[----:B--2---:R-:W-:Y:S06]  /*44f0*/  BAR.SYNC.DEFER_BLOCKING 0x1, 0x80 ;  /* 0x0042000000007b1d */ /* 0x004fec0000010000 */
[----:B------:R-:W-:Y:S05]  /*4500*/  @P0 BRA `(.L_x_54) ;  /* 0x0000000000240947 */ /* 0x000fea0003800000 */
[----:B------:R-:W-:Y:S01]  /*4510*/  S2UR UR44, SR_CTAID.Z ;  /* 0x00000000002c79c3 */ /* 0x000fe20000002700 */
[----:B------:R-:W-:Y:S01]  /*4520*/  ULDC.64 UR4, c[0x0][0x198] ;  /* 0x0000660000047ab9 */ /* 0x000fe20000000a00 */
[----:B------:R-:W-:Y:S01]  /*4530*/  R2UR UR40, R19 ;  /* 0x00000000132872ca */ /* 0x000fe200000e0000 */
[----:B------:R-:W-:Y:S01]  /*4540*/  UIADD3 UR4, UP0, UR4, 0x670, URZ ;  /* 0x0000067004047890 */ /* 0x000fe2000ff1e03f */
[----:B------:R-:W-:-:S03]  /*4550*/  UMOV UR41, URZ ;  /* 0x0000003f00297c82 */ /* 0x000fc60008000000 */
[----:B------:R-:W-:Y:S01]  /*4560*/  UIADD3.X UR5, URZ, UR5, URZ, UP0, !UPT ;  /* 0x000000053f057290 */ /* 0x000fe200087fe43f */
[----:B------:R-:W2:Y:S08]  /*4570*/  S2UR UR43, SR_CTAID.Y ;  /* 0x00000000002b79c3 */ /* 0x000eb00000002600 */
[----:B--2---:R2:W-:Y:S02]  /*4580*/  UTMASTG.4D [UR40], [UR4] ;  /* 0x00000028040073b5 */ /* 0x0045e40008018000 */
[----:B--2---:R0:W-:Y:S02]  /*4590*/  UTMACMDFLUSH ;  /* 0x00000000000079b7 */ /* 0x0041e40000000000 */
.L_x_54:
[----:B------:R-:W-:Y:S05]  /*45a0*/  BSYNC B0 ;  /* 0x0000000000007941 */ /* 0x000fea0003800000 */
.L_x_53:
[----:B------:R-:W-:Y:S01]  /*45b0*/  UIADD3 UR36, UR36, -0x1, URZ ;  /* 0xffffffff24247890 */ /* 0x000fe2000fffe03f */
[----:B------:R-:W-:-:S04]  /*45c0*/  DEPBAR.LE SB0, 0x0 ;  /* 0x000080000000791a */ /* 0x000fc80000000000 */
[----:B------:R-:W-:-:S04]  /*45d0*/  USHF.L.U32 UR4, UR36, 0x3, URZ ;  /* 0x0000000324047899 */ /* 0x000fc8000800063f */
[----:B------:R-:W-:-:S04]  /*45e0*/  ULOP3.LUT UR4, UR4, 0x8, URZ, 0xe2, !UPT ;  /* 0x0000000804047892 */ /* 0x000fc8000f8ee23f */
[----:B------:R-:W-:-:S06]  /*45f0*/  ULOP3.LUT UR4, UR4, 0x18, URZ, 0x3c, !UPT ;  /* 0x0000001804047892 */ /* 0x000fcc000f8e3c3f */
[----:B------:R-:W-:-:S04]  /*4600*/  IMAD.U32 R0, RZ, RZ, UR4 ;  /* 0x00000004ff007e24 */ /* 0x000fc8000f8e00ff */
[----:B------:R-:W-:Y:S01]  /*4610*/  SYNCS.ARRIVE.TRANS64.A1T0 RZ, [R0+UR37+0x3890], RZ ;  /* 0x003890ff00ff79a7 */ /* 0x000fe20008100025 */
[----:B------:R-:W-:Y:S05]  /*4620*/  EXIT ;  /* 0x000000000000794d */ /* 0x000fea0003800000 */
.L_x_6:
[----:B------:R-:W-:-:S08]  /*4630*/  UISETP.NE.AND UP0, UPT, UR7, 0x1, UPT ;  /* 0x000000010700788c */ /* 0x000fd0000bf05270 */
[----:B------:R-:W1:-:S00]  /*4640*/  USETMAXREG.DEALLOC.CTAPOOL 0x18 ;  /* 0x00000018000079c8 */ /* 0x000e4000080e0500 */
[----:B------:R-:W-:-:S13]  /*4650*/  PLOP3.LUT P0, PT, PT, PT, UP0, 0x80, 0x0 ;  /* 0x000000000000781c */ /* 0x000fda0003f0f008 */
[----:B------:R-:W-:Y:S05]  /*4660*/  @P0 EXIT ;  /* 0x000000000000094d */ /* 0x000fea0003800000 */
[----:B------:R-:W2:Y:S01]  /*4670*/  S2UR UR11, SR_CTAID.X ;  /* 0x00000000000b79c3 */ /* 0x000ea20000002500 */
[----:B------:R-:W-:Y:S01]  /*4680*/  ELECT P3, URZ, PT ;  /* 0x00000000003f782f */ /* 0x000fe20003860000 */
[----:B------:R-:W-:Y:S01]  /*4690*/  BSSY B0, `(.L_x_55) ;  /* 0x0000029000007945 */ /* 0x000fe20003800000 */
[----:B-1----:R-:W-:Y:S01]  /*46a0*/  IMAD.MOV.U32 R0, RZ, RZ, RZ ;  /* 0x000000ffff007224 */ /* 0x002fe200078e00ff */
[----:B------:R-:W-:Y:S01]  /*46b0*/  MOV R7, RZ ;  /* 0x000000ff00077202 */ /* 0x000fe20000000f00 */
[----:B------:R-:W-:-:S03]  /*46c0*/  IMAD.MOV.U32 R3, RZ, RZ, RZ ;  /* 0x000000ffff037224 */ /* 0x000fc600078e00ff */
[----:B------:R-:W1:Y:S08]  /*46d0*/  S2UR UR20, SR_CTAID.Y ;  /* 0x00000000001479c3 */ /* 0x000e700000002600 */
[----:B------:R-:W3:Y:S01]  /*46e0*/  S2UR UR21, SR_CTAID.Z ;  /* 0x00000000001579c3 */ /* 0x000ee20000002700 */
[----:B--2---:R-:W-:Y:S01]  /*46f0*/  USHF.L.U32 UR11, UR11, 0x7, URZ ;  /* 0x000000070b0b7899 */ /* 0x004fe2000800063f */
[----:B------:R-:W-:Y:S11]  /*4700*/  @!P3 BRA `(.L_x_56) ;  /* 0x000000000084b947 */ /* 0x000ff60003800000 */
[----:B------:R-:W2:Y:S01]  /*4710*/  S2R R3, SR_CgaCtaId ;  /* 0x0000000000037919 */ /* 0x000ea20000008800 */
[----:B------:R-:W-:Y:S01]  /*4720*/  MOV R2, 0x400 ;  /* 0x0000040000027802 */ /* 0x000fe20000000f00 */
[----:B------:R-:W-:-:S03]  /*4730*/  IMAD.MOV.U32 R4, RZ, RZ, 0x1 ;  /* 0x00000001ff047424 */ /* 0x000fc600078e00ff */
[----:B--2---:R-:W-:Y:S02]  /*4740*/  LEA R3, R3, R2, 0x18 ;  /* 0x0000000203037211 */ /* 0x004fe400078ec0ff */
[----:B------:R-:W-:-:S04]  /*4750*/  SHF.L.U32 R2, R4, 0x1f, RZ ;  /* 0x0000001f04027819 */ /* 0x000fc800000006ff */
[----:B------:R-:W2:Y:S02]  /*4760*/  SYNCS.PHASECHK.TRANS64.TRYWAIT P0, [R3+URZ+0x3860], R2 ;  /* 0x00386002030075a7 */ /* 0x000ea4000800017f */
[----:B--2---:R-:W-:Y:S05]  /*4770*/  @!P0 BRA `(.L_x_57) ;  /* 0x0000001000608947 */ /* 0x004fea0003800000 */
.L_x_93:
[----:B------:R-:W-:Y:S01]  /*4780*/  ULOP3.LUT UR4, UR6, 0x2, URZ, 0xfc, !UPT ;  /* 0x0000000206047892 */ /* 0x000fe2000f8efc3f */
[----:B--2---:R-:W-:-:S03]  /*4790*/  @P2 MOV R2, 0x800 ;  /* 0x0000080000022802 */ /* 0x004fc60000000f00 */
[----:B------:R-:W-:Y:S01]  /*47a0*/  UPRMT UR4, UR4, 0x9910, URZ ;  /* 0x0000991004047896 */ /* 0x000fe2000800003f */
[----:B------:R2:W-:Y:S03]  /*47b0*/  @P2 SYNCS.ARRIVE.TRANS64 RZ, [R3+URZ+0x3850], R2 ;  /* 0x0038500203ff29a7 */ /* 0x0005e6000800003f */
[----:B------:R-:W-:-:S06]  /*47c0*/  UISETP.NE.AND UP0, UPT, UR4, 0x2, UPT ;  /* 0x000000020400788c */ /* 0x000fcc000bf05270 */
[----:B------:R-:W-:-:S13]  /*47d0*/  PLOP3.LUT P0, PT, PT, PT, UP0, 0x80, 0x0 ;  /* 0x000000000000781c */ /* 0x000fda0003f0f008 */
[----:B--2---:R-:W-:Y:S05]  /*47e0*/  @P0 BRA `(.L_x_58) ;  /* 0x0000000000040947 */ /* 0x004fea0003800000 */
[----:B-1-3--:R-:W-:Y:S01]  /*47f0*/  BPT.TRAP 0x1 ;  /* 0x000000040000795c */ /* 0x00afe20000300000 */
.L_x_58:
[----:B------:R-:W-:-:S04]  /*4800*/  LOP3.LUT P0, RZ, R6, 0x1f, RZ, 0xc0, !PT ;  /* 0x0000001f06ff7812 */ /* 0x000fc8000780c0ff */
[----:B------:R-:W-:-:S13]  /*4810*/  PLOP3.LUT P0, PT, P0, P2, PT, 0x2a, 0x0 ;  /* 0x000000000000781c */ /* 0x000fda0000704572 */
[----:B------:R-:W-:Y:S05]  /*4820*/  @P0 BRA `(.L_x_59) ;  /* 0x0000000000040947 */ /* 0x000fea0003800000 */
[----:B-1-3--:R-:W-:Y:S01]  /*4830*/  BPT.TRAP 0x1 ;  /* 0x000000040000795c */ /* 0x00afe20000300000 */
.L_x_59:
[----:B------:R-:W-:Y:S01]  /*4840*/  R2UR UR8, R3 ;  /* 0x00000000030872ca */ /* 0x000fe200000e0000 */
[----:B------:R-:W-:Y:S01]  /*4850*/  ULDC.64 UR4, c[0x0][0x198] ;  /* 0x0000660000047ab9 */ /* 0x000fe20000000a00 */
[----:B------:R-:W-:Y:S01]  /*4860*/  UMOV UR14, 0x0 ;  /* 0x00000000000e7882 */ /* 0x000fe20000000000 */
[----:B------:R-:W-:Y:S01]  /*4870*/  UIADD3 UR4, UP0, UR4, 0xf0, URZ ;  /* 0x000000f004047890 */ /* 0x000fe2000ff1e03f */
[----:B------:R-:W-:Y:S01]  /*4880*/  IMAD.MOV.U32 R3, RZ, RZ, 0x1 ;  /* 0x00000001ff037424 */ /* 0x000fe200078e00ff */
[----:B------:R-:W-:Y:S01]  /*4890*/  UMOV UR15, 0x10000000 ;  /* 0x10000000000f7882 */ /* 0x000fe20000000000 */
[----:B------:R-:W-:Y:S01]  /*48a0*/  UMOV UR10, URZ ;  /* 0x0000003f000a7c82 */ /* 0x000fe20008000000 */
[----:B------:R-:W-:Y:S01]  /*48b0*/  UIADD3.X UR5, URZ, UR5, URZ, UP0, !UPT ;  /* 0x000000053f057290 */ /* 0x000fe200087fe43f */
[----:B------:R-:W-:Y:S01]  /*48c0*/  IMAD.MOV.U32 R7, RZ, RZ, 0x40 ;  /* 0x00000040ff077424 */ /* 0x000fe200078e00ff */
[----:B-1----:R-:W-:Y:S01]  /*48d0*/  UMOV UR12, UR20 ;  /* 0x00000014000c7c82 */ /* 0x002fe20008000000 */
[----:B---3--:R-:W-:-:S03]  /*48e0*/  UMOV UR13, UR21 ;  /* 0x00000015000d7c82 */ /* 0x008fc60008000000 */
[----:B------:R-:W-:-:S09]  /*48f0*/  UIADD3 UR9, UR8, 0x3850, URZ ;  /* 0x0000385008097890 */ /* 0x000fd2000fffe03f */
[----:B------:R2:W-:Y:S02]  /*4900*/  UTMALDG.4D [UR8], [UR4], desc[UR14] ;  /* 0x00000e08040075b4 */ /* 0x0005e40008019000 */
[----:B--2---:R-:W-:Y:S01]  /*4910*/  NOP ;  /* 0x0000000000007918 */ /* 0x004fe20000000000 */
.L_x_56:
[----:B-1-3--:R-:W-:Y:S05]  /*4920*/  BSYNC B0 ;  /* 0x0000000000007941 */ /* 0x00afea0003800000 */
.L_x_55:
[----:B------:R-:W1:Y:S01]  /*4930*/  LDC R2, c[0x0][0x28c] ;  /* 0x0000a300ff027b82 */ /* 0x000e620000000800 */
[----:B------:R-:W-:Y:S01]  /*4940*/  BSSY B0, `(.L_x_60) ;  /* 0x0000023000007945 */ /* 0x000fe20003800000 */
[----:B-1----:R-:W-:-:S13]  /*4950*/  ISETP.GT.AND P4, PT, R2, RZ, P3 ;  /* 0x000000ff0200720c */ /* 0x002fda0001f84270 */
[----:B------:R-:W-:Y:S05]  /*4960*/  @!P4 BRA `(.L_x_61) ;  /* 0x000000000080c947 */ /* 0x000fea0003800000 */
[----:B------:R-:W1:Y:S01]  /*4970*/  S2R R5, SR_CgaCtaId ;  /* 0x0000000000057919 */ /* 0x000e620000008800 */
[----:B------:R-:W-:-:S04]  /*4980*/  MOV R0, 0x400 ;  /* 0x0000040000007802 */ /* 0x000fc80000000f00 */
[----:B-1----:R-:W-:Y:S02]  /*4990*/  LEA R0, R5, R0, 0x18 ;  /* 0x0000000005007211 */ /* 0x002fe400078ec0ff */
[----:B------:R-:W-:-:S04]  /*49a0*/  MOV R5, 0x1 ;  /* 0x0000000100057802 */ /* 0x000fc80000000f00 */
[----:B------:R-:W-:-:S04]  /*49b0*/  SHF.L.U32 R5, R5, 0x1f, RZ ;  /* 0x0000001f05057819 */ /* 0x000fc800000006ff */
[----:B------:R-:W1:Y:S02]  /*49c0*/  SYNCS.PHASECHK.TRANS64.TRYWAIT P0, [R0+URZ+0x3828], R5 ;  /* 0x00382805000075a7 */ /* 0x000e64000800017f */
[----:B-1----:R-:W-:Y:S05]  /*49d0*/  @!P0 BRA `(.L_x_62) ;  /* 0x0000000c00dc8947 */ /* 0x002fea0003800000 */
.L_x_94:
[----:B------:R-:W-:Y:S01]  /*49e0*/  ULOP3.LUT UR4, UR6, 0x2, URZ, 0xfc, !UPT ;  /* 0x0000000206047892 */ /* 0x000fe2000f8efc3f */
[----:B-1----:R-:W-:-:S03]  /*49f0*/  @P2 IMAD.MOV.U32 R5, RZ, RZ, 0x800 ;  /* 0x00000800ff052424 */ /* 0x002fc600078e00ff */
[----:B------:R-:W-:Y:S01]  /*4a00*/  UPRMT UR4, UR4, 0x9910, URZ ;  /* 0x0000991004047896 */ /* 0x000fe2000800003f */
[----:B------:R1:W-:Y:S03]  /*4a10*/  @P2 SYNCS.ARRIVE.TRANS64 RZ, [R0+URZ+0x3800], R5 ;  /* 0x0038000500ff29a7 */ /* 0x0003e6000800003f */
[----:B------:R-:W-:-:S06]  /*4a20*/  UISETP.NE.AND UP0, UPT, UR4, 0x2, UPT ;  /* 0x000000020400788c */ /* 0x000fcc000bf05270 */
[----:B------:R-:W-:-:S13]  /*4a30*/  PLOP3.LUT P0, PT, PT, PT, UP0, 0x80, 0x0 ;  /* 0x000000000000781c */ /* 0x000fda0003f0f008 */
[----:B-1----:R-:W-:Y:S05]  /*4a40*/  @P0 BRA `(.L_x_63) ;  /* 0x0000000000040947 */ /* 0x002fea0003800000 */
[----:B------:R-:W-:Y:S01]  /*4a50*/  BPT.TRAP 0x1 ;  /* 0x000000040000795c */ /* 0x000fe20000300000 */
.L_x_63:
[----:B------:R-:W-:-:S04]  /*4a60*/  LOP3.LUT P0, RZ, R6, 0x1f, RZ, 0xc0, !PT ;  /* 0x0000001f06ff7812 */ /* 0x000fc8000780c0ff */
[----:B------:R-:W-:-:S13]  /*4a70*/  PLOP3.LUT P0, PT, P0, P2, PT, 0x2a, 0x0 ;  /* 0x000000000000781c */ /* 0x000fda0000704572 */
[----:B------:R-:W-:Y:S05]  /*4a80*/  @P0 BRA `(.L_x_64) ;  /* 0x0000000000040947 */ /* 0x000fea0003800000 */
[----:B------:R-:W-:Y:S01]  /*4a90*/  BPT.TRAP 0x1 ;  /* 0x000000040000795c */ /* 0x000fe20000300000 */
.L_x_64:
        /* <DEDUP_REMOVED lines=8> */
[----:B------:R-:W-:-:S05]  /*4b20*/  UMOV UR19, URZ ;  /* 0x0000003f00137c82 */ /* 0x000fca0008000000 */
[----:B------:R-:W-:Y:S02]  /*4b30*/  UIADD3 UR16, UR17, 0x1000, URZ ;  /* 0x0000100011107890 */ /* 0x000fe4000fffe03f */
[----:B------:R-:W-:-:S09]  /*4b40*/  UIADD3 UR17, UR17, 0x3800, URZ ;  /* 0x0000380011117890 */ /* 0x000fd2000fffe03f */
[----:B------:R1:W-:Y:S02]  /*4b50*/  UTMALDG.4D [UR16], [UR4], desc[UR8] ;  /* 0x00000810040075b4 */ /* 0x0003e40008019000 */
[----:B-1----:R-:W-:Y:S01]  /*4b60*/  NOP ;  /* 0x0000000000007918 */ /* 0x002fe20000000000 */
.L_x_61:
[----:B------:R-:W-:Y:S05]  /*4b70*/  BSYNC B0 ;  /* 0x0000000000007941 */ /* 0x000fea0003800000 */
.L_x_60:
[----:B------:R-:W-:Y:S04]  /*4b80*/  BSSY B0, `(.L_x_65) ;  /* 0x0000025000007945 */ /* 0x000fe80003800000 */
[----:B------:R-:W-:Y:S05]  /*4b90*/  @!P3 BRA `(.L_x_66) ;  /* 0x00000000008cb947 */ /* 0x000fea0003800000 */
[----:B------:R-:W1:Y:S01]  /*4ba0*/  S2R R5, SR_CgaCtaId ;  /* 0x0000000000057919 */ /* 0x000e620000008800 */
[----:B------:R-:W-:-:S04]  /*4bb0*/  MOV R4, 0x400 ;  /* 0x0000040000047802 */ /* 0x000fc80000000f00 */
[----:B-1----:R-:W-:Y:S02]  /*4bc0*/  LEA R8, R5, R4, 0x18 ;  /* 0x0000000405087211 */ /* 0x002fe400078ec0ff */
[----:B------:R-:W-:-:S03]  /*4bd0*/  MOV R5, 0x1 ;  /* 0x0000000100057802 */ /* 0x000fc60000000f00 */
[----:B------:R-:W-:Y:S01]  /*4be0*/  IMAD R4, R3, 0x8, R8 ;  /* 0x0000000803047824 */ /* 0x000fe200078e0208 */
[----:B------:R-:W-:-:S04]  /*4bf0*/  SHF.L.U32 R5, R5, 0x1f, RZ ;  /* 0x0000001f05057819 */ /* 0x000fc800000006ff */
[----:B------:R-:W1:Y:S02]  /*4c00*/  SYNCS.PHASECHK.TRANS64.TRYWAIT P0, [R4+URZ+0x3860], R5 ;  /* 0x00386005040075a7 */ /* 0x000e64000800017f */
[----:B-1----:R-:W-:Y:S05]  /*4c10*/  @!P0 BRA `(.L_x_67) ;  /* 0x0000000c00608947 */ /* 0x002fea0003800000 */
.L_x_95:
        /* <DEDUP_REMOVED lines=8> */
.L_x_68:
[----:B------:R-:W-:-:S04]  /*4ca0*/  LOP3.LUT P0, RZ, R6, 0x1f, RZ, 0xc0, !PT ;  /* 0x0000001f06ff7812 */ /* 0x000fc8000780c0ff */
[----:B------:R-:W-:-:S13]  /*4cb0*/  PLOP3.LUT P0, PT, P0, P2, PT, 0x2a, 0x0 ;  /* 0x000000000000781c */ /* 0x000fda0000704572 */
[----:B------:R-:W-:Y:S05]  /*4cc0*/  @P0 BRA `(.L_x_69) ;  /* 0x0000000000040947 */ /* 0x000fea0003800000 */
[----:B------:R-:W-:Y:S01]  /*4cd0*/  BPT.TRAP 0x1 ;  /* 0x000000040000795c */ /* 0x000fe20000300000 */
.L_x_69:
[----:B------:R-:W-:Y:S01]  /*4ce0*/  R2UR UR16, R3 ;  /* 0x00000000031072ca */ /* 0x000fe200000e0000 */
[----:B------:R-:W-:Y:S01]  /*4cf0*/  ULDC.64 UR8, c[0x0][0x198] ;  /* 0x0000660000087ab9 */ /* 0x000fe20000000a00 */
[----:B------:R-:W-:Y:S01]  /*4d00*/  R2UR UR4, R8 ;  /* 0x00000000080472ca */ /* 0x000fe200000e0000 */
[----:B------:R-:W-:Y:S01]  /*4d10*/  UIADD3 UR8, UP0, UR8, 0xf0, URZ ;  /* 0x000000f008087890 */ /* 0x000fe2000ff1e03f */
[----:B------:R-:W-:Y:S01]  /*4d20*/  R2UR UR19, R7 ;  /* 0x00000000071372ca */ /* 0x000fe200000e0000 */
[----:B------:R-:W-:Y:S01]  /*4d30*/  UMOV UR5, 0x10000000 ;  /* 0x1000000000057882 */ /* 0x000fe20000000000 */
[----:B------:R-:W-:Y:S01]  /*4d40*/  R2UR UR17, R4 ;  /* 0x00000000041172ca */ /* 0x000fe200000e0000 */
[----:B------:R-:W-:Y:S01]  /*4d50*/  UIADD3.X UR9, URZ, UR9, URZ, UP0, !UPT ;  /* 0x000000093f097290 */ /* 0x000fe200087fe43f */
[----:B------:R-:W-:-:S07]  /*4d60*/  UMOV UR18, URZ ;  /* 0x0000003f00127c82 */ /* 0x000fce0008000000 */
[----:B------:R-:W-:Y:S02]  /*4d70*/  ULEA UR16, UR16, UR4, 0xb ;  /* 0x0000000410107291 */ /* 0x000fe4000f8e583f */
[----:B------:R-:W-:Y:S02]  /*4d80*/  UIADD3 UR19, UR11, UR19, URZ ;  /* 0x000000130b137290 */ /* 0x000fe4000fffe03f */
[----:B------:R-:W-:Y:S01]  /*4d90*/  UIADD3 UR17, UR17, 0x3850, URZ ;  /* 0x0000385011117890 */ /* 0x000fe2000fffe03f */
[----:B------:R-:W-:-:S08]  /*4da0*/  UMOV UR4, 0x0 ;  /* 0x0000000000047882 */ /* 0x000fd00000000000 */
[----:B------:R1:W-:Y:S02]  /*4db0*/  UTMALDG.4D [UR16], [UR8], desc[UR4] ;  /* 0x00000410080075b4 */ /* 0x0003e40008019000 */
[----:B-1----:R-:W-:Y:S01]  /*4dc0*/  NOP ;  /* 0x0000000000007918 */ /* 0x002fe20000000000 */
.L_x_66:
[----:B------:R-:W-:Y:S05]  /*4dd0*/  BSYNC B0 ;  /* 0x0000000000007941 */ /* 0x000fea0003800000 */
.L_x_65:
[----:B------:R-:W-:Y:S01]  /*4de0*/  BSSY B0, `(.L_x_70) ;  /* 0x0000027000007945 */ /* 0x000fe20003800000 */
[----:B------:R-:W-:-:S03]  /*4df0*/  MOV R8, RZ ;  /* 0x000000ff00087202 */ /* 0x000fc60000000f00 */
[----:B------:R-:W-:Y:S05]  /*4e00*/  @!P4 BRA `(.L_x_71) ;  /* 0x000000000090c947 */ /* 0x000fea0003800000 */
[----:B------:R-:W1:Y:S01]  /*4e10*/  S2R R4, SR_CgaCtaId ;  /* 0x0000000000047919 */ /* 0x000e620000008800 */
[----:B------:R-:W-:-:S04]  /*4e20*/  MOV R3, 0x400 ;  /* 0x0000040000037802 */ /* 0x000fc80000000f00 */
[----:B-1----:R-:W-:Y:S01]  /*4e30*/  LEA R5, R4, R3, 0x18 ;  /* 0x0000000304057211 */ /* 0x002fe200078ec0ff */
[----:B------:R-:W-:-:S04]  /*4e40*/  IMAD.MOV.U32 R4, RZ, RZ, 0x1 ;  /* 0x00000001ff047424 */ /* 0x000fc800078e00ff */
[----:B------:R-:W-:Y:S01]  /*4e50*/  IMAD R3, R0, 0x8, R5 ;  /* 0x0000000800037824 */ /* 0x000fe200078e0205 */
[----:B------:R-:W-:-:S04]  /*4e60*/  SHF.L.U32 R4, R4, 0x1f, RZ ;  /* 0x0000001f04047819 */ /* 0x000fc800000006ff */
[----:B------:R-:W1:Y:S02]  /*4e70*/  SYNCS.PHASECHK.TRANS64.TRYWAIT P0, [R3+URZ+0x3828], R4 ;  /* 0x00382804030075a7 */ /* 0x000e64000800017f */
[----:B-1----:R-:W-:Y:S05]  /*4e80*/  @!P0 BRA `(.L_x_72) ;  /* 0x0000000800d88947 */ /* 0x002fea0003800000 */
.L_x_96:
[----:B------:R-:W-:Y:S01]  /*4e90*/  ULOP3.LUT UR4, UR6, 0x2, URZ, 0xfc, !UPT ;  /* 0x0000000206047892 */ /* 0x000fe2000f8efc3f */
[----:B-1----:R-:W-:-:S03]  /*4ea0*/  @P2 MOV R4, 0x800 ;  /* 0x0000080000042802 */ /* 0x002fc60000000f00 */
[----:B------:R-:W-:Y:S01]  /*4eb0*/  UPRMT UR4, UR4, 0x9910, URZ ;  /* 0x0000991004047896 */ /* 0x000fe2000800003f */
[----:B------:R1:W-:Y:S03]  /*4ec0*/  @P2 SYNCS.ARRIVE.TRANS64 RZ, [R3+URZ+0x3800], R4 ;  /* 0x0038000403ff29a7 */ /* 0x0003e6000800003f */
[----:B------:R-:W-:-:S06]  /*4ed0*/  UISETP.NE.AND UP0, UPT, UR4, 0x2, UPT ;  /* 0x000000020400788c */ /* 0x000fcc000bf05270 */
[----:B------:R-:W-:-:S13]  /*4ee0*/  PLOP3.LUT P0, PT, PT, PT, UP0, 0x80, 0x0 ;  /* 0x000000000000781c */ /* 0x000fda0003f0f008 */
[----:B-1----:R-:W-:Y:S05]  /*4ef0*/  @P0 BRA `(.L_x_73) ;  /* 0x0000000000040947 */ /* 0x002fea0003800000 */
[----:B------:R-:W-:Y:S01]  /*4f00*/  BPT.TRAP 0x1 ;  /* 0x000000040000795c */ /* 0x000fe20000300000 */
.L_x_73:
[----:B------:R-:W-:-:S04]  /*4f10*/  LOP3.LUT P0, RZ, R6, 0x1f, RZ, 0xc0, !PT ;  /* 0x0000001f06ff7812 */ /* 0x000fc8000780c0ff */
[----:B------:R-:W-:-:S13]  /*4f20*/  PLOP3.LUT P0, PT, P0, P2, PT, 0x2a, 0x0 ;  /* 0x000000000000781c */ /* 0x000fda0000704572 */
[----:B------:R-:W-:Y:S05]  /*4f30*/  @P0 BRA `(.L_x_74) ;  /* 0x0000000000040947 */ /* 0x000fea0003800000 */
[----:B------:R-:W-:Y:S01]  /*4f40*/  BPT.TRAP 0x1 ;  /* 0x000000040000795c */ /* 0x000fe20000300000 */
.L_x_74:
[C---:B------:R-:W-:Y:S01]  /*4f50*/  IMAD R5, R0.reuse, 0x800, R5 ;  /* 0x0000080000057824 */ /* 0x040fe200078e0205 */
[----:B------:R-:W-:Y:S01]  /*4f60*/  R2UR UR17, R3 ;  /* 0x00000000031172ca */ /* 0x000fe200000e0000 */
[----:B------:R-:W-:Y:S01]  /*4f70*/  ULDC.64 UR4, c[0x0][0x198] ;  /* 0x0000660000047ab9 */ /* 0x000fe20000000a00 */
[----:B------:R-:W-:Y:S01]  /*4f80*/  UMOV UR8, 0x0 ;  /* 0x0000000000087882 */ /* 0x000fe20000000000 */
[----:B------:R-:W-:Y:S01]  /*4f90*/  UIADD3 UR4, UP0, UR4, 0x2f0, URZ ;  /* 0x000002f004047890 */ /* 0x000fe2000ff1e03f */
[----:B------:R-:W-:Y:S01]  /*4fa0*/  R2UR UR16, R5 ;  /* 0x00000000051072ca */ /* 0x000fe200000e0000 */
[----:B------:R-:W-:Y:S01]  /*4fb0*/  UMOV UR9, 0x10000000 ;  /* 0x1000000000097882 */ /* 0x000fe20000000000 */
[----:B------:R-:W-:Y:S01]  /*4fc0*/  UMOV UR18, URZ ;  /* 0x0000003f00127c82 */ /* 0x000fe20008000000 */
[----:B------:R-:W-:Y:S01]  /*4fd0*/  UIADD3.X UR5, URZ, UR5, URZ, UP0, !UPT ;  /* 0x000000053f057290 */ /* 0x000fe200087fe43f */
[----:B------:R-:W-:Y:S01]  /*4fe0*/  VIADD R0, R0, 0x1 ;  /* 0x0000000100007836 */ /* 0x000fe20000000000 */
[----:B------:R-:W-:Y:S01]  /*4ff0*/  UMOV UR19, URZ ;  /* 0x0000003f00137c82 */ /* 0x000fe20008000000 */
[----:B------:R-:W-:-:S03]  /*5000*/  MOV R8, 0x1 ;  /* 0x0000000100087802 */ /* 0x000fc60000000f00 */
[----:B------:R-:W-:-:S04]  /*5010*/  UIADD3 UR17, UR17, 0x3800, URZ ;  /* 0x0000380011117890 */ /* 0x000fc8000fffe03f */
[----:B------:R-:W-:-:S09]  /*5020*/  UIADD3 UR16, UR16, 0x1000, URZ ;  /* 0x0000100010107890 */ /* 0x000fd2000fffe03f */
[----:B------:R1:W-:Y:S02]  /*5030*/  UTMALDG.4D [UR16], [UR4], desc[UR8] ;  /* 0x00000810040075b4 */ /* 0x0003e40008019000 */
[----:B-1----:R-:W-:Y:S01]  /*5040*/  NOP ;  /* 0x0000000000007918 */ /* 0x002fe20000000000 */
.L_x_71:
[----:B------:R-:W-:Y:S05]  /*5050*/  BSYNC B0 ;  /* 0x0000000000007941 */ /* 0x000fea0003800000 */
.L_x_70:
[----:B------:R-:W-:-:S13]  /*5060*/  ISETP.GE.AND P0, PT, R2, 0x41, PT ;  /* 0x000000410200780c */ /* 0x000fda0003f06270 */
[----:B------:R-:W-:Y:S05]  /*5070*/  @!P0 EXIT ;  /* 0x000000000000894d */ /* 0x000fea0003800000 */
[----:B------:R-:W-:Y:S01]  /*5080*/  VIADD R2, R2, 0x3f ;  /* 0x0000003f02027836 */ /* 0x000fe20000000000 */
[----:B------:R-:W-:Y:S01]  /*5090*/  LOP3.LUT P0, RZ, R6, 0x1f, RZ, 0xc0, !PT ;  /* 0x0000001f06ff7812 */ /* 0x000fe2000780c0ff */
[----:B------:R-:W-:Y:S03]  /*50a0*/  BSSY B0, `(.L_x_75) ;  /* 0x000005a000007945 */ /* 0x000fe60003800000 */
[----:B------:R-:W-:Y:S02]  /*50b0*/  SHF.R.S32.HI R3, RZ, 0x1f, R2 ;  /* 0x0000001fff037819 */ /* 0x000fe40000011402 */
[----:B------:R-:W-:Y:S02]  /*50c0*/  PLOP3.LUT P0, PT, P0, P2, PT, 0x2a, 0x0 ;  /* 0x000000000000781c */ /* 0x000fe40000704572 */
[----:B------:R-:W-:Y:S01]  /*50d0*/  LEA.HI R3, R3, R2, RZ, 0x6 ;  /* 0x0000000203037211 */ /* 0x000fe200078f30ff */
[----:B------:R-:W-:-:S03]  /*50e0*/  IMAD.U32 R2, RZ, RZ, UR6 ;  /* 0x00000006ff027e24 */ /* 0x000fc6000f8e00ff */
[----:B------:R-:W-:Y:S02]  /*50f0*/  SHF.R.S32.HI R3, RZ, 0x6, R3 ;  /* 0x00000006ff037819 */ /* 0x000fe40000011403 */
[----:B------:R-:W-:Y:S02]  /*5100*/  LOP3.LUT R2, R2, 0x2, RZ, 0xfc, !PT ;  /* 0x0000000202027812 */ /* 0x000fe400078efcff */
[----:B------:R-:W-:Y:S01]  /*5110*/  SHF.L.U32 R4, R3, 0x1, RZ ;  /* 0x0000000103047819 */ /* 0x000fe200000006ff */
[----:B------:R-:W-:-:S07]  /*5120*/  IMAD.MOV.U32 R3, RZ, RZ, 0x1 ;  /* 0x00000001ff037424 */ /* 0x000fce00078e00ff */
.L_x_86:
[----:B------:R-:W-:Y:S04]  /*5130*/  BSSY B1, `(.L_x_76) ;  /* 0x0000025000017945 */ /* 0x000fe80003800000 */
[----:B------:R-:W-:Y:S05]  /*5140*/  @!P3 BRA `(.L_x_77) ;  /* 0x00000000008cb947 */ /* 0x000fea0003800000 */
[----:B------:R-:W1:Y:S01]  /*5150*/  S2R R6, SR_CgaCtaId ;  /* 0x0000000000067919 */ /* 0x000e620000008800 */
[----:B------:R-:W-:-:S04]  /*5160*/  MOV R5, 0x400 ;  /* 0x0000040000057802 */ /* 0x000fc80000000f00 */
[----:B-1----:R-:W-:Y:S02]  /*5170*/  LEA R7, R6, R5, 0x18 ;  /* 0x0000000506077211 */ /* 0x002fe400078ec0ff */
[----:B------:R-:W-:-:S03]  /*5180*/  SHF.L.U32 R5, R3, 0x1f, RZ ;  /* 0x0000001f03057819 */ /* 0x000fc600000006ff */
[----:B------:R-:W-:-:S04]  /*5190*/  IMAD R6, R0, 0x8, R7 ;  /* 0x0000000800067824 */ /* 0x000fc800078e0207 */
[----:B------:R-:W1:Y:S02]  /*51a0*/  SYNCS.PHASECHK.TRANS64.TRYWAIT P4, [R6+URZ+0x3828], R5 ;  /* 0x00382805060075a7 */ /* 0x000e64000808017f */
[----:B-1----:R-:W-:Y:S05]  /*51b0*/  @!P4 BRA `(.L_x_78) ;  /* 0x000000080020c947 */ /* 0x002fea0003800000 */
.L_x_97:
[----:B-1----:R-:W-:-:S04]  /*51c0*/  @P2 MOV R5, 0x800 ;  /* 0x0000080000052802 */ /* 0x002fc80000000f00 */
[----:B------:R1:W-:Y:S02]  /*51d0*/  @P2 SYNCS.ARRIVE.TRANS64 RZ, [R6+URZ+0x3800], R5 ;  /* 0x0038000506ff29a7 */ /* 0x0003e4000800003f */
[----:B-1----:R-:W-:-:S04]  /*51e0*/  PRMT R5, R2, 0x9910, RZ ;  /* 0x0000991002057816 */ /* 0x002fc800000000ff */
[----:B------:R-:W-:-:S13]  /*51f0*/  ISETP.NE.AND P4, PT, R5, 0x2, PT ;  /* 0x000000020500780c */ /* 0x000fda0003f85270 */
[----:B------:R-:W-:Y:S05]  /*5200*/  @P4 BRA `(.L_x_79) ;  /* 0x0000000000044947 */ /* 0x000fea0003800000 */
[----:B------:R-:W-:Y:S01]  /*5210*/  BPT.TRAP 0x1 ;  /* 0x000000040000795c */ /* 0x000fe20000300000 */
.L_x_79:
[----:B------:R-:W-:Y:S05]  /*5220*/  @P0 BRA `(.L_x_80) ;  /* 0x0000000000040947 */ /* 0x000fea0003800000 */
[----:B------:R-:W-:Y:S01]  /*5230*/  BPT.TRAP 0x1 ;  /* 0x000000040000795c */ /* 0x000fe20000300000 */
.L_x_80:
[----:B------:R-:W-:Y:S01]  /*5240*/  IMAD R7, R0, 0x800, R7 ;  /* 0x0000080000077824 */ /* 0x000fe200078e0207 */
[----:B------:R-:W-:Y:S01]  /*5250*/  R2UR UR17, R6 ;  /* 0x00000000061172ca */ /* 0x000fe200000e0000 */
[----:B------:R-:W-:Y:S01]  /*5260*/  ULDC.64 UR4, c[0x0][0x198] ;  /* 0x0000660000047ab9 */ /* 0x000fe20000000a00 */
[----:B------:R-:W-:Y:S01]  /*5270*/  R2UR UR19, R8 ;  /* 0x00000000081372ca */ /* 0x000fe200000e0000 */
[----:B------:R-:W-:Y:S01]  /*5280*/  UIADD3 UR4, UP0, UR4, 0x1f0, URZ ;  /* 0x000001f004047890 */ /* 0x000fe2000ff1e03f */
[----:B------:R-:W-:Y:S01]  /*5290*/  R2UR UR16, R7 ;  /* 0x00000000071072ca */ /* 0x000fe200000e0000 */
[----:B------:R-:W-:Y:S01]  /*52a0*/  UMOV UR8, 0x0 ;  /* 0x0000000000087882 */ /* 0x000fe20000000000 */
[----:B------:R-:W-:Y:S01]  /*52b0*/  UMOV UR9, 0x10000000 ;  /* 0x1000000000097882 */ /* 0x000fe20000000000 */
[----:B------:R-:W-:Y:S01]  /*52c0*/  UIADD3.X UR5, URZ, UR5, URZ, UP0, !UPT ;  /* 0x000000053f057290 */ /* 0x000fe200087fe43f */
[----:B------:R-:W-:Y:S01]  /*52d0*/  VIADD R5, R0, 0x1 ;  /* 0x0000000100057836 */ /* 0x000fe20000000000 */
[----:B------:R-:W-:-:S04]  /*52e0*/  UMOV UR18, URZ ;  /* 0x0000003f00127c82 */ /* 0x000fc80008000000 */
[----:B------:R-:W-:Y:S01]  /*52f0*/  UIADD3 UR17, UR17, 0x3800, URZ ;  /* 0x0000380011117890 */ /* 0x000fe2000fffe03f */
[----:B------:R-:W-:Y:S01]  /*5300*/  ISETP.NE.AND P4, PT, R5, 0x5, PT ;  /* 0x000000050500780c */ /* 0x000fe20003f85270 */
[----:B------:R-:W-:Y:S02]  /*5310*/  USHF.L.U32 UR19, UR19, 0x6, URZ ;  /* 0x0000000613137899 */ /* 0x000fe4000800063f */
[----:B------:R-:W-:Y:S01]  /*5320*/  UIADD3 UR16, UR16, 0x1000, URZ ;  /* 0x0000100010107890 */ /* 0x000fe2000fffe03f */
[----:B------:R-:W-:-:S04]  /*5330*/  SEL R0, RZ, 0x1, P4 ;  /* 0x00000001ff007807 */ /* 0x000fc80002000000 */
[----:B------:R-:W-:Y:S02]  /*5340*/  LOP3.LUT R3, R3, R0, RZ, 0x3c, !PT ;  /* 0x0000000003037212 */ /* 0x000fe400078e3cff */
[----:B------:R-:W-:Y:S02]  /*5350*/  SEL R0, R5, RZ, P4 ;  /* 0x000000ff05007207 */ /* 0x000fe40002000000 */
[----:B------:R1:W-:Y:S02]  /*5360*/  UTMALDG.4D [UR16], [UR4], desc[UR8] ;  /* 0x00000810040075b4 */ /* 0x0003e40008019000 */
[----:B-1----:R-:W-:-:S03]  /*5370*/  NOP ;  /* 0x0000000000007918 */ /* 0x002fc60000000000 */
.L_x_77:
[----:B------:R-:W-:Y:S05]  /*5380*/  BSYNC B1 ;  /* 0x0000000000017941 */ /* 0x000fea0003800000 */
.L_x_76:
[----:B------:R-:W-:Y:S01]  /*5390*/  ISETP.LT.OR P4, PT, R4, 0x4, !P3 ;  /* 0x000000040400780c */ /* 0x000fe20005f81670 */
[----:B------:R-:W-:-:S12]  /*53a0*/  BSSY B1, `(.L_x_81) ;  /* 0x0000026000017945 */ /* 0x000fd80003800000 */
[----:B------:R-:W-:Y:S05]  /*53b0*/  @P4 BRA `(.L_x_82) ;  /* 0x0000000000904947 */ /* 0x000fea0003800000 */
[----:B------:R-:W1:Y:S01]  /*53c0*/  S2R R6, SR_CgaCtaId ;  /* 0x0000000000067919 */ /* 0x000e620000008800 */
[----:B------:R-:W-:Y:S02]  /*53d0*/  MOV R5, 0x400 ;  /* 0x0000040000057802 */ /* 0x000fe40000000f00 */
[----:B------:R-:W-:Y:S02]  /*53e0*/  SHF.L.U32 R7, R3, 0x1f, RZ ;  /* 0x0000001f03077819 */ /* 0x000fe400000006ff */
[----:B-1----:R-:W-:-:S04]  /*53f0*/  LEA R5, R6, R5, 0x18 ;  /* 0x0000000506057211 */ /* 0x002fc800078ec0ff */
[----:B------:R-:W-:-:S04]  /*5400*/  LEA R6, R0, R5, 0x3 ;  /* 0x0000000500067211 */ /* 0x000fc800078e18ff */
[----:B------:R-:W1:Y:S02]  /*5410*/  SYNCS.PHASECHK.TRANS64.TRYWAIT P4, [R6+URZ+0x3828], R7 ;  /* 0x00382807060075a7 */ /* 0x000e64000808017f */
[----:B-1----:R-:W-:Y:S05]  /*5420*/  @!P4 BRA `(.L_x_83) ;  /* 0x000000040098c947 */ /* 0x002fea0003800000 */
.L_x_98:
[----:B-1----:R-:W-:-:S04]  /*5430*/  @P1 IMAD.MOV.U32 R7, RZ, RZ, 0x800 ;  /* 0x00000800ff071424 */ /* 0x002fc800078e00ff */
[----:B------:R1:W-:Y:S02]  /*5440*/  @P1 SYNCS.ARRIVE.TRANS64 RZ, [R6+URZ+0x3800], R7 ;  /* 0x0038000706ff19a7 */ /* 0x0003e4000800003f */
[----:B-1----:R-:W-:-:S04]  /*5450*/  PRMT R7, R2, 0x9910, RZ ;  /* 0x0000991002077816 */ /* 0x002fc800000000ff */
[----:B------:R-:W-:-:S13]  /*5460*/  ISETP.NE.AND P4, PT, R7, 0x2, PT ;  /* 0x000000020700780c */ /* 0x000fda0003f85270 */
[----:B------:R-:W-:Y:S05]  /*5470*/  @P4 BRA `(.L_x_84) ;  /* 0x0000000000044947 */ /* 0x000fea0003800000 */
[----:B------:R-:W-:Y:S01]  /*5480*/  BPT.TRAP 0x1 ;  /* 0x000000040000795c */ /* 0x000fe20000300000 */
.L_x_84:
[----:B------:R-:W-:Y:S05]  /*5490*/  @P0 BRA `(.L_x_85) ;  /* 0x0000000000040947 */ /* 0x000fea0003800000 */
[----:B------:R-:W-:Y:S01]  /*54a0*/  BPT.TRAP 0x1 ;  /* 0x000000040000795c */ /* 0x000fe20000300000 */
.L_x_85:
        /* <DEDUP_REMOVED lines=9> */
[----:B------:R-:W-:Y:S01]  /*5540*/  IADD3 R0, R0, 0x1, RZ ;  /* 0x0000000100007810 */ /* 0x000fe20007ffe0ff */
[----:B------:R-:W-:Y:S01]  /*5550*/  UMOV UR18, URZ ;  /* 0x0000003f00127c82 */ /* 0x000fe20008000000 */
[----:B------:R-:W-:-:S02]  /*5560*/  VIADD R8, R8, 0x1 ;  /* 0x0000000108087836 */ /* 0x000fc40000000000 */
[C---:B------:R-:W-:Y:S01]  /*5570*/  ISETP.NE.AND P4, PT, R0.reuse, 0x5, PT ;  /* 0x000000050000780c */ /* 0x040fe20003f85270 */
[----:B------:R-:W-:Y:S02]  /*5580*/  UIADD3 UR17, UR17, 0x3800, URZ ;  /* 0x0000380011117890 */ /* 0x000fe4000fffe03f */
[----:B------:R-:W-:Y:S01]  /*5590*/  USHF.L.U32 UR19, UR19, 0x6, URZ ;  /* 0x0000000613137899 */ /* 0x000fe2000800063f */
[----:B------:R-:W-:Y:S01]  /*55a0*/  SEL R6, RZ, 0x1, P4 ;  /* 0x00000001ff067807 */ /* 0x000fe20002000000 */
[----:B------:R-:W-:Y:S01]  /*55b0*/  UIADD3 UR16, UR16, 0x1000, URZ ;  /* 0x0000100010107890 */ /* 0x000fe2000fffe03f */
[----:B------:R-:W-:Y:S02]  /*55c0*/  SEL R0, R0, RZ, P4 ;  /* 0x000000ff00007207 */ /* 0x000fe40002000000 */
[----:B------:R-:W-:-:S06]  /*55d0*/  LOP3.LUT R3, R3, R6, RZ, 0x3c, !PT ;  /* 0x0000000603037212 */ /* 0x000fcc00078e3cff */
[----:B------:R1:W-:Y:S02]  /*55e0*/  UTMALDG.4D [UR16], [UR4], desc[UR8] ;  /* 0x00000810040075b4 */ /* 0x0003e40008019000 */
[----:B-1----:R-:W-:Y:S01]  /*55f0*/  NOP ;  /* 0x0000000000007918 */ /* 0x002fe20000000000 */
.L_x_82:
[----:B------:R-:W-:Y:S05]  /*5600*/  BSYNC B1 ;  /* 0x0000000000017941 */ /* 0x000fea0003800000 */
.L_x_81:
[C---:B------:R-:W-:Y:S01]  /*5610*/  ISETP.GT.AND P4, PT, R4.reuse, 0x4, PT ;  /* 0x000000040400780c */ /* 0x040fe20003f84270 */
[----:B------:R-:W-:-:S12]  /*5620*/  VIADD R4, R4, 0xfffffffe ;  /* 0xfffffffe04047836 */ /* 0x000fd80000000000 */
[----:B------:R-:W-:Y:S05]  /*5630*/  @P4 BRA `(.L_x_86) ;  /* 0xfffffff800bc4947 */ /* 0x000fea000383ffff */
[----:B------:R-:W-:Y:S05]  /*5640*/  BSYNC B0 ;  /* 0x0000000000007941 */ /* 0x000fea0003800000 */
.L_x_75:
[----:B------:R-:W-:Y:S05]  /*5650*/  EXIT ;  /* 0x000000000000794d */ /* 0x000fea0003800000 */
.L_x_15:
[----:B--2---:R-:W-:-:S04]  /*5660*/  MOV R3, UR6 ;  /* 0x0000000600037c02 */ /* 0x004fc80008000f00 */
[----:B------:R2:W3:Y:S03]  /*5670*/  SYNCS.PHASECHK.TRANS64.TRYWAIT P1, [R3+URZ+0x3850], R0 ;  /* 0x00385000030075a7 */ /* 0x0004e6000802017f */
[----:B---3--:R-:W-:Y:S05]  /*5680*/  @!P1 NANOSLEEP.SYNCS 0x989680 ;  /* 0x009896800000995d */ /* 0x008fea0003900000 */
[----:B------:R-:W3:Y:S02]  /*5690*/  @!P1 SYNCS.PHASECHK.TRANS64 P1, [R3+URZ+0x3850], R0 ;  /* 0x00385000030095a7 */ /* 0x000ee4000802007f */
[----:B---3--:R-:W-:Y:S05]  /*56a0*/  @!P1 BRA `(.L_x_15) ;  /* 0xfffffffc00ec9947 */ /* 0x008fea000383ffff */
[----:B------:R-:W-:Y:S05]  /*56b0*/  BRA `(.L_x_87) ;  /* 0xffffffb400947947 */ /* 0x000fea000383ffff */
.L_x_17:
[----:B--2---:R-:W-:-:S04]  /*56c0*/  IMAD.U32 R3, RZ, RZ, UR37 ;  /* 0x00000025ff037e24 */ /* 0x004fc8000f8e00ff */
[----:B------:R2:W3:Y:S03]  /*56d0*/  SYNCS.PHASECHK.TRANS64.TRYWAIT P1, [R3+URZ+0x3800], R56 ;  /* 0x00380038030075a7 */ /* 0x0004e6000802017f */
[----:B---3--:R-:W-:Y:S05]  /*56e0*/  @!P1 NANOSLEEP.SYNCS 0x989680 ;  /* 0x009896800000995d */ /* 0x008fea0003900000 */
[----:B------:R-:W3:Y:S02]  /*56f0*/  @!P1 SYNCS.PHASECHK.TRANS64 P1, [R3+URZ+0x3800], R56 ;  /* 0x00380038030095a7 */ /* 0x000ee4000802007f */
[----:B---3--:R-:W-:Y:S05]  /*5700*/  @!P1 BRA `(.L_x_17) ;  /* 0xfffffffc00ec9947 */ /* 0x008fea000383ffff */
[----:B------:R-:W-:Y:S05]  /*5710*/  BRA `(.L_x_88) ;  /* 0xffffffb400987947 */ /* 0x000fea000383ffff */
.L_x_18:
[----:B--2---:R-:W-:-:S04]  /*5720*/  IMAD.U32 R3, RZ, RZ, UR10 ;  /* 0x0000000aff037e24 */ /* 0x004fc8000f8e00ff */
[----:B------:R2:W3:Y:S03]  /*5730*/  SYNCS.PHASECHK.TRANS64.TRYWAIT P1, [R3+URZ], R0 ;  /* 0x00000000030075a7 */ /* 0x0004e6000802017f */
[----:B---3--:R-:W-:Y:S05]  /*5740*/  @!P1 NANOSLEEP.SYNCS 0x989680 ;  /* 0x009896800000995d */ /* 0x008fea0003900000 */
[----:B------:R-:W3:Y:S02]  /*5750*/  @!P1 SYNCS.PHASECHK.TRANS64 P1, [R3+URZ], R0 ;  /* 0x00000000030095a7 */ /* 0x000ee4000802007f */
[----:B---3--:R-:W-:Y:S05]  /*5760*/  @!P1 BRA `(.L_x_18) ;  /* 0xfffffffc00ec9947 */ /* 0x008fea000383ffff */
[----:B------:R-:W-:Y:S05]  /*5770*/  BRA `(.L_x_89) ;  /* 0xffffffb4009c7947 */ /* 0x000fea000383ffff */
.L_x_20:
[----:B-1----:R-:W-:-:S04]  /*5780*/  MOV R5, UR37 ;  /* 0x0000002500057c02 */ /* 0x002fc80008000f00 */
[----:B------:R1:W2:Y:S03]  /*5790*/  SYNCS.PHASECHK.TRANS64.TRYWAIT P1, [R5+URZ+0x3808], R56 ;  /* 0x00380838050075a7 */ /* 0x0002a6000802017f */
[----:B--2---:R-:W-:Y:S05]  /*57a0*/  @!P1 NANOSLEEP.SYNCS 0x989680 ;  /* 0x009896800000995d */ /* 0x004fea0003900000 */
[----:B------:R-:W2:Y:S02]  /*57b0*/  @!P1 SYNCS.PHASECHK.TRANS64 P1, [R5+URZ+0x3808], R56 ;  /* 0x00380838050095a7 */ /* 0x000ea4000802007f */
[----:B--2---:R-:W-:Y:S05]  /*57c0*/  @!P1 BRA `(.L_x_20) ;  /* 0xfffffffc00ec9947 */ /* 0x004fea000383ffff */
[----:B------:R-:W-:Y:S05]  /*57d0*/  BRA `(.L_x_90) ;  /* 0xffffffc400c07947 */ /* 0x000fea000383ffff */
.L_x_25:
[----:B-1----:R-:W-:-:S04]  /*57e0*/  IMAD.U32 R4, RZ, RZ, UR6 ;  /* 0x00000006ff047e24 */ /* 0x002fc8000f8e00ff */
[----:B------:R1:W2:Y:S03]  /*57f0*/  SYNCS.PHASECHK.TRANS64.TRYWAIT P2, [R4+URZ+0x3800], R3 ;  /* 0x00380003040075a7 */ /* 0x0002a6000804017f */
[----:B--2---:R-:W-:Y:S05]  /*5800*/  @!P2 NANOSLEEP.SYNCS 0x989680 ;  /* 0x009896800000a95d */ /* 0x004fea0003900000 */
[----:B------:R-:W2:Y:S02]  /*5810*/  @!P2 SYNCS.PHASECHK.TRANS64 P2, [R4+URZ+0x3800], R3 ;  /* 0x003800030400a5a7 */ /* 0x000ea4000804007f */
[----:B--2---:R-:W-:Y:S05]  /*5820*/  @!P2 BRA `(.L_x_25) ;  /* 0xfffffffc00eca947 */ /* 0x004fea000383ffff */
[----:B------:R-:W-:Y:S05]  /*5830*/  BRA `(.L_x_91) ;  /* 0xffffffc8007c7947 */ /* 0x000fea000383ffff */
.L_x_29:
[----:B-1----:R-:W-:-:S04]  /*5840*/  IMAD.U32 R5, RZ, RZ, UR6 ;  /* 0x00000006ff057e24 */ /* 0x002fc8000f8e00ff */
[----:B------:R1:W2:Y:S03]  /*5850*/  SYNCS.PHASECHK.TRANS64.TRYWAIT P2, [R5+URZ+0x3800], R18 ;  /* 0x00380012050075a7 */ /* 0x0002a6000804017f */
[----:B--2---:R-:W-:Y:S05]  /*5860*/  @!P2 NANOSLEEP.SYNCS 0x989680 ;  /* 0x009896800000a95d */ /* 0x004fea0003900000 */
[----:B------:R-:W2:Y:S02]  /*5870*/  @!P2 SYNCS.PHASECHK.TRANS64 P2, [R5+URZ+0x3800], R18 ;  /* 0x003800120500a5a7 */ /* 0x000ea4000804007f */
[----:B--2---:R-:W-:Y:S05]  /*5880*/  @!P2 BRA `(.L_x_29) ;  /* 0xfffffffc00eca947 */ /* 0x004fea000383ffff */
[----:B------:R-:W-:Y:S05]  /*5890*/  BRA `(.L_x_28) ;  /* 0xffffffd800f87947 */ /* 0x000fea000383ffff */
.L_x_45:
[----:B-1----:R-:W-:-:S04]  /*58a0*/  MOV R3, UR4 ;  /* 0x0000000400037c02 */ /* 0x002fc80008000f00 */
[----:B------:R1:W2:Y:S03]  /*58b0*/  SYNCS.PHASECHK.TRANS64.TRYWAIT P0, [R3+URZ+0x3898], R0 ;  /* 0x00389800030075a7 */ /* 0x0002a6000800017f */
[----:B--2---:R-:W-:Y:S05]  /*58c0*/  @!P0 NANOSLEEP.SYNCS 0x989680 ;  /* 0x009896800000895d */ /* 0x004fea0003900000 */
[----:B------:R-:W2:Y:S02]  /*58d0*/  @!P0 SYNCS.PHASECHK.TRANS64 P0, [R3+URZ+0x3898], R0 ;  /* 0x00389800030085a7 */ /* 0x000ea4000800007f */
[----:B--2---:R-:W-:Y:S05]  /*58e0*/  @!P0 BRA `(.L_x_45) ;  /* 0xfffffffc00ec8947 */ /* 0x004fea000383ffff */
[----:B------:R-:W-:Y:S05]  /*58f0*/  BRA `(.L_x_92) ;  /* 0xffffffe400047947 */ /* 0x000fea000383ffff */
.L_x_57:
[----:B--2---:R2:W4:Y:S02]  /*5900*/  SYNCS.PHASECHK.TRANS64.TRYWAIT P0, [R3+URZ+0x3860], R2 ;  /* 0x00386002030075a7 */ /* 0x004524000800017f */
[----:B----4-:R-:W-:Y:S05]  /*5910*/  @!P0 NANOSLEEP.SYNCS 0x989680 ;  /* 0x009896800000895d */ /* 0x010fea0003900000 */
[----:B------:R-:W4:Y:S02]  /*5920*/  @!P0 SYNCS.PHASECHK.TRANS64 P0, [R3+URZ+0x3860], R2 ;  /* 0x00386002030085a7 */ /* 0x000f24000800007f */
[----:B----4-:R-:W-:Y:S05]  /*5930*/  @!P0 BRA `(.L_x_57) ;  /* 0xfffffffc00f08947 */ /* 0x010fea000383ffff */
[----:B------:R-:W-:Y:S05]  /*5940*/  BRA `(.L_x_93) ;  /* 0xffffffec008c7947 */ /* 0x000fea000383ffff */
.L_x_62:
[----:B-1----:R1:W2:Y:S02]  /*5950*/  SYNCS.PHASECHK.TRANS64.TRYWAIT P0, [R0+URZ+0x3828], R5 ;  /* 0x00382805000075a7 */ /* 0x0022a4000800017f */
[----:B--2---:R-:W-:Y:S05]  /*5960*/  @!P0 NANOSLEEP.SYNCS 0x989680 ;  /* 0x009896800000895d */ /* 0x004fea0003900000 */
[----:B------:R-:W2:Y:S02]  /*5970*/  @!P0 SYNCS.PHASECHK.TRANS64 P0, [R0+URZ+0x3828], R5 ;  /* 0x00382805000085a7 */ /* 0x000ea4000800007f */
[----:B--2---:R-:W-:Y:S05]  /*5980*/  @!P0 BRA `(.L_x_62) ;  /* 0xfffffffc00f08947 */ /* 0x004fea000383ffff */
[----:B------:R-:W-:Y:S05]  /*5990*/  BRA `(.L_x_94) ;  /* 0xfffffff000107947 */ /* 0x000fea000383ffff */
.L_x_67:
[----:B-1----:R1:W2:Y:S02]  /*59a0*/  SYNCS.PHASECHK.TRANS64.TRYWAIT P0, [R4+URZ+0x3860], R5 ;  /* 0x00386005040075a7 */ /* 0x0022a4000800017f */
[----:B--2---:R-:W-:Y:S05]  /*59b0*/  @!P0 NANOSLEEP.SYNCS 0x989680 ;  /* 0x009896800000895d */ /* 0x004fea0003900000 */
[----:B------:R-:W2:Y:S02]  /*59c0*/  @!P0 SYNCS.PHASECHK.TRANS64 P0, [R4+URZ+0x3860], R5 ;  /* 0x00386005040085a7 */ /* 0x000ea4000800007f */
[----:B--2---:R-:W-:Y:S05]  /*59d0*/  @!P0 BRA `(.L_x_67) ;  /* 0xfffffffc00f08947 */ /* 0x004fea000383ffff */
[----:B------:R-:W-:Y:S05]  /*59e0*/  BRA `(.L_x_95) ;  /* 0xfffffff0008c7947 */ /* 0x000fea000383ffff */
.L_x_72:
[----:B-1----:R1:W2:Y:S02]  /*59f0*/  SYNCS.PHASECHK.TRANS64.TRYWAIT P0, [R3+URZ+0x3828], R4 ;  /* 0x00382804030075a7 */ /* 0x0022a4000800017f */
[----:B--2---:R-:W-:Y:S05]  /*5a00*/  @!P0 NANOSLEEP.SYNCS 0x989680 ;  /* 0x009896800000895d */ /* 0x004fea0003900000 */
[----:B------:R-:W2:Y:S02]  /*5a10*/  @!P0 SYNCS.PHASECHK.TRANS64 P0, [R3+URZ+0x3828], R4 ;  /* 0x00382804030085a7 */ /* 0x000ea4000800007f */
[----:B--2---:R-:W-:Y:S05]  /*5a20*/  @!P0 BRA `(.L_x_72) ;  /* 0xfffffffc00f08947 */ /* 0x004fea000383ffff */
[----:B------:R-:W-:Y:S05]  /*5a30*/  BRA `(.L_x_96) ;  /* 0xfffffff400147947 */ /* 0x000fea000383ffff */
.L_x_78:
[----:B-1----:R1:W2:Y:S02]  /*5a40*/  SYNCS.PHASECHK.TRANS64.TRYWAIT P4, [R6+URZ+0x3828], R5 ;  /* 0x00382805060075a7 */ /* 0x0022a4000808017f */
[----:B--2---:R-:W-:Y:S05]  /*5a50*/  @!P4 NANOSLEEP.SYNCS 0x989680 ;  /* 0x009896800000c95d */ /* 0x004fea0003900000 */
[----:B------:R-:W2:Y:S02]  /*5a60*/  @!P4 SYNCS.PHASECHK.TRANS64 P4, [R6+URZ+0x3828], R5 ;  /* 0x003828050600c5a7 */ /* 0x000ea4000808007f */
[----:B--2---:R-:W-:Y:S05]  /*5a70*/  @!P4 BRA `(.L_x_78) ;  /* 0xfffffffc00f0c947 */ /* 0x004fea000383ffff */
[----:B------:R-:W-:Y:S05]  /*5a80*/  BRA `(.L_x_97) ;  /* 0xfffffff400cc7947 */ /* 0x000fea000383ffff */
.L_x_83:
[----:B-1----:R1:W2:Y:S02]  /*5a90*/  SYNCS.PHASECHK.TRANS64.TRYWAIT P4, [R6+URZ+0x3828], R7 ;  /* 0x00382807060075a7 */ /* 0x0022a4000808017f */
[----:B--2---:R-:W-:Y:S05]  /*5aa0*/  @!P4 NANOSLEEP.SYNCS 0x989680 ;  /* 0x009896800000c95d */ /* 0x004fea0003900000 */
[----:B------:R-:W2:Y:S02]  /*5ab0*/  @!P4 SYNCS.PHASECHK.TRANS64 P4, [R6+URZ+0x3828], R7 ;  /* 0x003828070600c5a7 */ /* 0x000ea4000808007f */
[----:B--2---:R-:W-:Y:S05]  /*5ac0*/  @!P4 BRA `(.L_x_83) ;  /* 0xfffffffc00f0c947 */ /* 0x004fea000383ffff */
[----:B------:R-:W-:Y:S05]  /*5ad0*/  BRA `(.L_x_98) ;  /* 0xfffffff800547947 */ /* 0x000fea000383ffff */
        .weak           $__internal_0_$__cuda_sm20_rcp_rn_f32_slowpath
        .type           $__internal_0_$__cuda_sm20_rcp_rn_f32_slowpath,@function
        .size           $__internal_0_$__cuda_sm20_rcp_rn_f32_slowpath,(.L_x_104 - $__internal_0_$__cuda_sm20_rcp_rn_f32_slowpath)
$__internal_0_$__cuda_sm20_rcp_rn_f32_slowpath:
[----:B------:R-:W-:Y:S01]  /*5ae0*/  IMAD.SHL.U32 R0, R2, 0x2, RZ ;  /* 0x0000000202007824 */ /* 0x000fe200078e00ff */
[----:B------:R-:W-:Y:S04]  /*5af0*/  BSSY B2, `(.L_x_99) ;  /* 0x0000030000027945 */ /* 0x000fe80003800000 */
[----:B------:R-:W-:-:S04]  /*5b00*/  SHF.R.U32.HI R16, RZ, 0x18, R0 ;  /* 0x00000018ff107819 */ /* 0x000fc80000011600 */
[----:B------:R-:W-:-:S13]  /*5b10*/  ISETP.NE.U32.AND P0, PT, R16, RZ, PT ;  /* 0x000000ff1000720c */ /* 0x000fda0003f05070 */
[----:B------:R-:W-:Y:S05]  /*5b20*/  @P0 BRA `(.L_x_100) ;  /* 0x0000000000280947 */ /* 0x000fea0003800000 */
[----:B------:R-:W-:-:S05]  /*5b30*/  IMAD.SHL.U32 R0, R2, 0x2, RZ ;  /* 0x0000000202007824 */ /* 0x000fca00078e00ff */
[----:B------:R-:W-:-:S13]  /*5b40*/  ISETP.NE.AND P0, PT, R0, RZ, PT ;  /* 0x000000ff0000720c */ /* 0x000fda0003f05270 */
[----:B------:R-:W-:Y:S01]  /*5b50*/  @P0 FFMA R6, R2, 1.84467440737095516160e+19, RZ ;  /* 0x5f80000002060823 */ /* 0x000fe200000000ff */
[----:B------:R-:W-:Y:S08]  /*5b60*/  @!P0 MUFU.RCP R5, R2 ;  /* 0x0000000200058308 */ /* 0x000ff00000001000 */
[----:B------:R-:W1:Y:S02]  /*5b70*/  @P0 MUFU.RCP R7, R6 ;  /* 0x0000000600070308 */ /* 0x000e640000001000 */
[----:B-1----:R-:W-:-:S04]  /*5b80*/  @P0 FFMA R0, R6, R7, -1 ;  /* 0xbf80000006000423 */ /* 0x002fc80000000007 */
[----:B------:R-:W-:-:S04]  /*5b90*/  @P0 FADD.FTZ R0, -R0, -RZ ;  /* 0x800000ff00000221 */ /* 0x000fc80000010100 */
[----:B------:R-:W-:-:S04]  /*5ba0*/  @P0 FFMA R0, R7, R0, R7 ;  /* 0x0000000007000223 */ /* 0x000fc80000000007 */
[----:B------:R-:W-:Y:S01]  /*5bb0*/  @P0 FFMA R5, R0, 1.84467440737095516160e+19, RZ ;  /* 0x5f80000000050823 */ /* 0x000fe200000000ff */
[----:B------:R-:W-:Y:S06]  /*5bc0*/  BRA `(.L_x_101) ;  /* 0x0000000000887947 */ /* 0x000fec0003800000 */
.L_x_100:
[----:B------:R-:W-:-:S04]  /*5bd0*/  IADD3 R17, R16, -0xfd, RZ ;  /* 0xffffff0310117810 */ /* 0x000fc80007ffe0ff */
[----:B------:R-:W-:-:S13]  /*5be0*/  ISETP.GT.U32.AND P0, PT, R17, 0x1, PT ;  /* 0x000000011100780c */ /* 0x000fda0003f04070 */
[----:B------:R-:W-:Y:S05]  /*5bf0*/  @P0 BRA `(.L_x_102) ;  /* 0x0000000000780947 */ /* 0x000fea0003800000 */
[----:B------:R-:W-:Y:S01]  /*5c00*/  LOP3.LUT R0, R2, 0x7fffff, RZ, 0xc0, !PT ;  /* 0x007fffff02007812 */ /* 0x000fe200078ec0ff */
[----:B------:R-:W-:-:S03]  /*5c10*/  IMAD.MOV.U32 R12, RZ, RZ, 0x3 ;  /* 0x00000003ff0c7424 */ /* 0x000fc600078e00ff */
[----:B------:R-:W-:Y:S02]  /*5c20*/  LOP3.LUT R0, R0, 0x3f800000, RZ, 0xfc, !PT ;  /* 0x3f80000000007812 */ /* 0x000fe400078efcff */
[----:B------:R-:W-:Y:S02]  /*5c30*/  SHF.L.U32 R12, R12, R17, RZ ;  /* 0x000000110c0c7219 */ /* 0x000fe400000006ff */
[----:B------:R-:W1:Y:S02]  /*5c40*/  MUFU.RCP R5, R0 ;  /* 0x0000000000057308 */ /* 0x000e640000001000 */
[----:B-1----:R-:W-:-:S04]  /*5c50*/  FFMA R6, R0, R5, -1 ;  /* 0xbf80000000067423 */ /* 0x002fc80000000005 */
[----:B------:R-:W-:-:S04]  /*5c60*/  FADD.FTZ R6, -R6, -RZ ;  /* 0x800000ff06067221 */ /* 0x000fc80000010100 */
[CCC-:B------:R-:W-:Y:S01]  /*5c70*/  FFMA.RM R7, R5.reuse, R6.reuse, R5.reuse ;  /* 0x0000000605077223 */ /* 0x1c0fe20000004005 */
[----:B------:R-:W-:-:S04]  /*5c80*/  FFMA.RP R6, R5, R6, R5 ;  /* 0x0000000605067223 */ /* 0x000fc80000008005 */
[C---:B------:R-:W-:Y:S02]  /*5c90*/  LOP3.LUT R5, R7.reuse, 0x7fffff, RZ, 0xc0, !PT ;  /* 0x007fffff07057812 */ /* 0x040fe400078ec0ff */
[----:B------:R-:W-:Y:S02]  /*5ca0*/  FSETP.NEU.FTZ.AND P0, PT, R7, R6, PT ;  /* 0x000000060700720b */ /* 0x000fe40003f1d000 */
[----:B------:R-:W-:Y:S02]  /*5cb0*/  LOP3.LUT R5, R5, 0x800000, RZ, 0xfc, !PT ;  /* 0x0080000005057812 */ /* 0x000fe400078efcff */
[----:B------:R-:W-:Y:S02]  /*5cc0*/  SEL R6, RZ, 0xffffffff, !P0 ;  /* 0xffffffffff067807 */ /* 0x000fe40004000000 */
[----:B------:R-:W-:-:S03]  /*5cd0*/  LOP3.LUT R12, R12, R5, RZ, 0xc0, !PT ;  /* 0x000000050c0c7212 */ /* 0x000fc600078ec0ff */
[----:B------:R-:W-:Y:S01]  /*5ce0*/  IMAD.MOV R6, RZ, RZ, -R6 ;  /* 0x000000ffff067224 */ /* 0x000fe200078e0a06 */
[----:B------:R-:W-:-:S04]  /*5cf0*/  SHF.R.U32.HI R12, RZ, R17, R12 ;  /* 0x00000011ff0c7219 */ /* 0x000fc8000001160c */
[----:B------:R-:W-:Y:S02]  /*5d00*/  LOP3.LUT P1, RZ, R6, R17, R5, 0xf8, !PT ;  /* 0x0000001106ff7212 */ /* 0x000fe4000782f805 */
[C---:B------:R-:W-:Y:S02]  /*5d10*/  LOP3.LUT P0, RZ, R12.reuse, 0x1, RZ, 0xc0, !PT ;  /* 0x000000010cff7812 */ /* 0x040fe4000780c0ff */
[----:B------:R-:W-:-:S04]  /*5d20*/  LOP3.LUT P2, RZ, R12, 0x2, RZ, 0xc0, !PT ;  /* 0x000000020cff7812 */ /* 0x000fc8000784c0ff */
[----:B------:R-:W-:Y:S02]  /*5d30*/  PLOP3.LUT P0, PT, P0, P1, P2, 0xe0, 0x0 ;  /* 0x000000000000781c */ /* 0x000fe40000703c20 */
[----:B------:R-:W-:Y:S02]  /*5d40*/  LOP3.LUT P1, RZ, R2, 0x7fffff, RZ, 0xc0, !PT ;  /* 0x007fffff02ff7812 */ /* 0x000fe4000782c0ff */
[----:B------:R-:W-:-:S04]  /*5d50*/  SEL R0, RZ, 0x1, !P0 ;  /* 0x00000001ff007807 */ /* 0x000fc80004000000 */
[----:B------:R-:W-:-:S04]  /*5d60*/  IADD3 R0, -R0, RZ, RZ ;  /* 0x000000ff00007210 */ /* 0x000fc80007ffe1ff */
[----:B------:R-:W-:Y:S01]  /*5d70*/  ISETP.GE.AND P0, PT, R0, RZ, PT ;  /* 0x000000ff0000720c */ /* 0x000fe20003f06270 */
[----:B------:R-:W-:-:S05]  /*5d80*/  VIADD R0, R16, 0xffffff04 ;  /* 0xffffff0410007836 */ /* 0x000fca0000000000 */
[----:B------:R-:W-:-:S07]  /*5d90*/  SHF.R.U32.HI R5, RZ, R0, R5 ;  /* 0x00000000ff057219 */ /* 0x000fce0000011605 */
[----:B------:R-:W-:-:S05]  /*5da0*/  @!P0 VIADD R5, R5, 0x1 ;  /* 0x0000000105058836 */ /* 0x000fca0000000000 */
[----:B------:R-:W-:-:S04]  /*5db0*/  @!P1 SHF.L.U32 R5, R5, 0x1, RZ ;  /* 0x0000000105059819 */ /* 0x000fc800000006ff */
[----:B------:R-:W-:Y:S01]  /*5dc0*/  LOP3.LUT R5, R5, 0x80000000, R2, 0xf8, !PT ;  /* 0x8000000005057812 */ /* 0x000fe200078ef802 */
[----:B------:R-:W-:Y:S06]  /*5dd0*/  BRA `(.L_x_101) ;  /* 0x0000000000047947 */ /* 0x000fec0003800000 */
.L_x_102:
[----:B------:R1:W2:Y:S02]  /*5de0*/  MUFU.RCP R5, R2 ;  /* 0x0000000200057308 */ /* 0x0002a40000001000 */
.L_x_101:
[----:B------:R-:W-:Y:S05]  /*5df0*/  BSYNC B2 ;  /* 0x0000000000027941 */ /* 0x000fea0003800000 */
.L_x_99:
[----:B------:R-:W-:Y:S01]  /*5e00*/  IMAD.MOV.U32 R6, RZ, RZ, R13 ;  /* 0x000000ffff067224 */ /* 0x000fe200078e000d */
[----:B------:R-:W-:-:S04]  /*5e10*/  MOV R7, 0x0 ;  /* 0x0000000000077802 */ /* 0x000fc80000000f00 */
[----:B-12---:R-:W-:Y:S05]  /*5e20*/  RET.REL.NODEC R6 `(_ZN7cutlass13device_kernelINS_4fmha6kernel28FmhaKernelTmaWarpSpecializedINS1_10collective30FmhaMainloopTmaWarpSpecializedINS_6half_tEffN4cute5tupleIJNS7_1CILi128EEENS9_ILi64EEENS9_ILi16EEEEEENS8_IJiNS9_ILi1EEENS8_IJiiEEEEEESG_SG_NS4_13DefaultFusionEJEEENS4_15FmhaFwdEpilogueIS6_fNS8_IJSB_SC_SB_EEEEENS2_23IndividualTileSchedulerEJEEEEEvNT_6ParamsE) ;  /* 0xffffffa006747950 */ /* 0x006fea0003c3ffff */
.L_x_103:
[----:B------:R-:W-:-:S00]  /*5e30*/  BRA `(.L_x_103) ;  /* 0xfffffffc00fc7947 */ /* 0x000fc0000383ffff */
[----:B------:R-:W-:-:S00]  /*5e40*/  NOP ;  /* 0x0000000000007918 */ /* 0x000fc00000000000 */
        /* <DEDUP_REMOVED lines=11> */
.L_x_104:


//--------------------- .nv.global.init           --------------------------
	.section	.nv.global.init,"aw",@progbits
.nv.global.init:
	.type		$str$24,@object
	.size		$str$24,($str$25 - $str$24)
$str$24:
        /*0000*/ 	.byte	0x28, 0x61, 0x64, 0x64, 0x72, 0x65, 0x73, 0x73, 0x20, 0x26, 0x20, 0x6d, 0x61, 0x73, 0x6b, 0x29
        /*0010*/ 	.byte	0x20, 0x3d, 0x3d, 0x20, 0x30, 0x00
	.type		$str$25,@object
	.size		$str$25,(__unnamed_1 - $str$25)
$str$25:
        /*0016*/ 	.byte	0x2f, 0x74, 0x6d, 0x70, 0x2f, 0x63, 0x75, 0x74, 0x6c, 0x61, 0x73, 0x73, 0x5f, 0x73, 0x77, 0x65
        /*0026*/ 	.byte	0x65, 0x70, 0x5f, 0x73, 0x72, 0x63, 0x2f, 0x69, 0x6e, 0x63, 0x6c, 0x75, 0x64, 0x65, 0x2f, 0x63
        /*0036*/ 	.byte	0x75, 0x74, 0x65, 0x2f, 0x70, 0x6f, 0x69, 0x6e, 0x74, 0x65, 0x72, 0x5f, 0x66, 0x6c, 0x61, 0x67
        /*0046*/ 	.byte	0x67, 0x65, 0x64, 0x2e, 0x68, 0x70, 0x70, 0x00
	.type		__unnamed_1,@object
	.size		__unnamed_1,(.L_0 - __unnamed_1)
__unnamed_1:
        /*004e*/ 	.byte	0x61, 0x75, 0x74, 0x6f, 0x20, 0x63, 0x75, 0x74, 0x65, 0x3a, 0x3a, 0x61, 0x73, 0x5f, 0x70, 0x6f
        /* <DEDUP_REMOVED lines=27> */
        /*020e*/ 	.byte	0x3e, 0x3e, 0x5d, 0x00
.L_0:


//--------------------- .nv.shared._ZN7cutlass13device_kernelINS_4fmha6kernel28FmhaKernelTmaWarpSpecializedINS1_10collective30FmhaMainloopTmaWarpSpecializedINS_6half_tEffN4cute5tupleIJNS7_1CILi128EEENS9_ILi64EEENS9_ILi16EEEEEENS8_IJiNS9_ILi1EEENS8_IJiiEEEEEESG_SG_NS4_13DefaultFusionEJEEENS4_15FmhaFwdEpilogueIS6_fNS8_IJSB_SC_SB_EEEEENS2_23IndividualTileSchedulerEJEEEEEvNT_6ParamsE --------------------------
	.section	.nv.shared._ZN7cutlass13device_kernelINS_4fmha6kernel28FmhaKernelTmaWarpSpecializedINS1_10collective30FmhaMainloopTmaWarpSpecializedINS_6half_tEffN4cute5tupleIJNS7_1CILi128EEENS9_ILi64EEENS9_ILi16EEEEEENS8_IJiNS9_ILi1EEENS8_IJiiEEEEEESG_SG_NS4_13DefaultFusionEJEEENS4_15FmhaFwdEpilogueIS6_fNS8_IJSB_SC_SB_EEEEENS2_23IndividualTileSchedulerEJEEEEEvNT_6ParamsE,"aw",@nobits
	.sectionflags	@""
	.align	16
	.zero		1024


//--------------------- .nv.shared.reserved.0     --------------------------
	.section	.nv.shared.reserved.0,"aw",@nobits
	.weak		__nv_reservedSMEM_offset_0_alias
	.size		__nv_reservedSMEM_offset_0_alias, 0, 0
	.other		__nv_reservedSMEM_offset_0_alias,@"STO_CUDA_RESERVED_SHARED STV_DEFAULT"
__nv_reservedSMEM_offset_0_alias:
	.zero		0


//--------------------- .nv.global                --------------------------
	.section	.nv.global,"aw",@nobits
.nv.global:
	.type		_ZN39_INTERNAL_b3cd2534_4_k_cu_f42637f9_26694cute1_E,@object
	.size		_ZN39_INTERNAL_b3cd2534_4_k_cu_f42637f9_26694cute1_E,(_ZN39_INTERNAL_b3cd2534_4_k_cu_f42637f9_26694cuda3std3__45__cpo6cbeginE - _ZN39_INTERNAL_b3cd2534_4_k_cu_f42637f9_26694cute1_E)
_ZN39_INTERNAL_b3cd2534_4_k_cu_f42637f9_26694cute1_E:
	.zero		1
	.type		_ZN39_INTERNAL_b3cd2534_4_k_cu_f42637f9_26694cuda3std3__45__cpo6cbeginE,@object
	.size		_ZN39_INTERNAL_b3cd2534_4_k_cu_f42637f9_26694cuda3std3__45__cpo6cbeginE,(_ZN39_INTERNAL_b3cd2534_4_k_cu_f42637f9_26694cuda3std3__48in_placeE - _ZN39_INTERNAL_b3cd2534_4_k_cu_f42637f9_26694cuda3std3__45__cpo6cbeginE)
_ZN39_INTERNAL_b3cd2534_4_k_cu_f42637f9_26694cuda3std3__45__cpo6cbeginE:
	.zero		1
	.type		_ZN39_INTERNAL_b3cd2534_4_k_cu_f42637f9_26694cuda3std3__48in_placeE,@object
	.size		_ZN39_INTERNAL_b3cd2534_4_k_cu_f42637f9_26694cuda3std3__48in_placeE,(_ZN39_INTERNAL_b3cd2534_4_k_cu_f42637f9_26694cuda3std6ranges3__45__cpo9iter_moveE - _ZN39_INTERNAL_b3cd2534_4_k_cu_f42637f9_26694cuda3std3__48in_placeE)
_ZN39_INTERNAL_b3cd2534_4_k_cu_f42637f9_26694cuda3std3__48in_placeE:
	.zero		1
	.type		_ZN39_INTERNAL_b3cd2534_4_k_cu_f42637f9_26694cuda3std6ranges3__45__cpo9iter_moveE,@object
	.size		_ZN39_INTERNAL_b3cd2534_4_k_cu_f42637f9_26694cuda3std6ranges3__45__cpo9iter_moveE,(_ZN39_INTERNAL_b3cd2534_4_k_cu_f42637f9_26694cuda3std3__45__cpo5beginE - _ZN39_INTERNAL_b3cd2534_4_k_cu_f42637f9_26694cuda3std6ranges3__45__cpo9iter_moveE)
_ZN39_INTERNAL_b3cd2534_4_k_cu_f42637f9_26694cuda3std6ranges3__45__cpo9iter_moveE:
	.zero		1
	.type		_ZN39_INTERNAL_b3cd2534_4_k_cu_f42637f9_26694cuda3std3__45__cpo5beginE,@object
	.size		_ZN39_INTERNAL_b3cd2534_4_k_cu_f42637f9_26694cuda3std3__45__cpo5beginE,(_ZN39_INTERNAL_b3cd2534_4_k_cu_f42637f9_26694cuda3std3__441_GLOBAL__N__b3cd2534_4_k_cu_f42637f9_26696ignoreE - _ZN39_INTERNAL_b3cd2534_4_k_cu_f42637f9_26694cuda3std3__45__cpo5beginE)
_ZN39_INTERNAL_b3cd2534_4_k_cu_f42637f9_26694cuda3std3__45__cpo5beginE:
	.zero		1
	.type		_ZN39_INTERNAL_b3cd2534_4_k_cu_f42637f9_26694cuda3std3__441_GLOBAL__N__b3cd2534_4_k_cu_f42637f9_26696ignoreE,@object
	.size		_ZN39_INTERNAL_b3cd2534_4_k_cu_f42637f9_26694cuda3std3__441_GLOBAL__N__b3cd2534_4_k_cu_f42637f9_26696ignoreE,(_ZN39_INTERNAL_b3cd2534_4_k_cu_f42637f9_26694cute7productE - _ZN39_INTERNAL_b3cd2534_4_k_cu_f42637f9_26694cuda3std3__441_GLOBAL__N__b3cd2534_4_k_cu_f42637f9_26696ignoreE)
_ZN39_INTERNAL_b3cd2534_4_k_cu_f42637f9_26694cuda3std3__441_GLOBAL__N__b3cd2534_4_k_cu_f42637f9_26696ignoreE:
	.zero		1
	.type		_ZN39_INTERNAL_b3cd2534_4_k_cu_f42637f9_26694cute7productE,@object
	.size		_ZN39_INTERNAL_b3cd2534_4_k_cu_f42637f9_26694cute7productE,(_ZN39_INTERNAL_b3cd2534_4_k_cu_f42637f9_26694cuda3std3__45__cpo3endE - _ZN39_INTERNAL_b3cd2534_4_k_cu_f42637f9_26694cute7productE)
_ZN39_INTERNAL_b3cd2534_4_k_cu_f42637f9_26694cute7productE:
	.zero		1
	.type		_ZN39_INTERNAL_b3cd2534_4_k_cu_f42637f9_26694cuda3std3__45__cpo3endE,@object
	.size		_ZN39_INTERNAL_b3cd2534_4_k_cu_f42637f9_26694cuda3std3__45__cpo3endE,(_ZN39_INTERNAL_b3cd2534_4_k_cu_f42637f9_26694cuda3std3__419piecewise_constructE - _ZN39_INTERNAL_b3cd2534_4_k_cu_f42637f9_26694cuda3std3__45__cpo3endE)
_ZN39_INTERNAL_b3cd2534_4_k_cu_f42637f9_26694cuda3std3__45__cpo3endE:
	.zero		1
	.type		_ZN39_INTERNAL_b3cd2534_4_k_cu_f42637f9_26694cuda3std3__419piecewise_constructE,@object
	.size		_ZN39_INTERNAL_b3cd2534_4_k_cu_f42637f9_26694cuda3std3__419piecewise_constructE,(_ZN39_INTERNAL_b3cd2534_4_k_cu_f42637f9_26694cuda3std3__45__cpo4cendE - _ZN39_INTERNAL_b3cd2534_4_k_cu_f42637f9_26694cuda3std3__419piecewise_constructE)
_ZN39_INTERNAL_b3cd2534_4_k_cu_f42637f9_26694cuda3std3__419piecewise_constructE:
	.zero		1
	.type		_ZN39_INTERNAL_b3cd2534_4_k_cu_f42637f9_26694cuda3std3__45__cpo4cendE,@object
	.size		_ZN39_INTERNAL_b3cd2534_4_k_cu_f42637f9_26694cuda3std3__45__cpo4cendE,(_ZN39_INTERNAL_b3cd2534_4_k_cu_f42637f9_26694cuda3std6ranges3__45__cpo4swapE - _ZN39_INTERNAL_b3cd2534_4_k_cu_f42637f9_26694cuda3std3__45__cpo4cendE)
_ZN39_INTERNAL_b3cd2534_4_k_cu_f42637f9_26694cuda3std3__45__cpo4cendE:
	.zero		1
	.type		_ZN39_INTERNAL_b3cd2534_4_k_cu_f42637f9_26694cuda3std6ranges3__45__cpo4swapE,@object
	.size		_ZN39_INTERNAL_b3cd2534_4_k_cu_f42637f9_26694cuda3std6ranges3__45__cpo4swapE,(.L_8 - _ZN39_INTERNAL_b3cd2534_4_k_cu_f42637f9_26694cuda3std6ranges3__45__cpo4swapE)
_ZN39_INTERNAL_b3cd2534_4_k_cu_f42637f9_26694cuda3std6ranges3__45__cpo4swapE:
	.zero		1
.L_8:


//--------------------- .nv.constant0._ZN7cutlass13device_kernelINS_4fmha6kernel28FmhaKernelTmaWarpSpecializedINS1_10collective30FmhaMainloopTmaWarpSpecializedINS_6half_tEffN4cute5tupleIJNS7_1CILi128EEENS9_ILi64EEENS9_ILi16EEEEEENS8_IJiNS9_ILi1EEENS8_IJiiEEEEEESG_SG_NS4_13DefaultFusionEJEEENS4_15FmhaFwdEpilogueIS6_fNS8_IJSB_SC_SB_EEEEENS2_23IndividualTileSchedulerEJEEEEEvNT_6ParamsE --------------------------
	.section	.nv.constant0._ZN7cutlass13device_kernelINS_4fmha6kernel28FmhaKernelTmaWarpSpecializedINS1_10collective30FmhaMainloopTmaWarpSpecializedINS_6half_tEffN4cute5tupleIJNS7_1CILi128EEENS9_ILi64EEENS9_ILi16EEEEEENS8_IJiNS9_ILi1EEENS8_IJiiEEEEEESG_SG_NS4_13DefaultFusionEJEEENS4_15FmhaFwdEpilogueIS6_fNS8_IJSB_SC_SB_EEEEENS2_23IndividualTileSchedulerEJEEEEEvNT_6ParamsE,"a",@progbits
	.sectionflags	@""
	.align	4
.nv.constant0._ZN7cutlass13device_kernelINS_4fmha6kernel28FmhaKernelTmaWarpSpecializedINS1_10collective30FmhaMainloopTmaWarpSpecializedINS_6half_tEffN4cute5tupleIJNS7_1CILi128EEENS9_ILi64EEENS9_ILi16EEEEEENS8_IJiNS9_ILi1EEENS8_IJiiEEEEEESG_SG_NS4_13DefaultFusionEJEEENS4_15FmhaFwdEpilogueIS6_fNS8_IJSB_SC_SB_EEEEENS2_23IndividualTileSchedulerEJEEEEEvNT_6ParamsE:
	.zero		2688


//--------------------- SYMBOLS --------------------------

	.type		.nv.reservedSmem.offset0,@object
	.size		.nv.reservedSmem.offset0,0x4
	.type		__assertfail,@function
